//
// Generated by NVIDIA NVVM Compiler
//
// Compiler Build ID: CL-36424714
// Cuda compilation tools, release 13.0, V13.0.88
// Based on NVVM 20.0.0
//

.version 9.0
.target sm_100
.address_size 64

	// .globl	_Z13im2col_kernelPfiS_immmmmmmmmm

.visible .entry _Z13im2col_kernelPfiS_immmmmmmmmm(
	.param .u64 .ptr .align 1 _Z13im2col_kernelPfiS_immmmmmmmmm_param_0,
	.param .u32 _Z13im2col_kernelPfiS_immmmmmmmmm_param_1,
	.param .u64 .ptr .align 1 _Z13im2col_kernelPfiS_immmmmmmmmm_param_2,
	.param .u32 _Z13im2col_kernelPfiS_immmmmmmmmm_param_3,
	.param .u64 _Z13im2col_kernelPfiS_immmmmmmmmm_param_4,
	.param .u64 _Z13im2col_kernelPfiS_immmmmmmmmm_param_5,
	.param .u64 _Z13im2col_kernelPfiS_immmmmmmmmm_param_6,
	.param .u64 _Z13im2col_kernelPfiS_immmmmmmmmm_param_7,
	.param .u64 _Z13im2col_kernelPfiS_immmmmmmmmm_param_8,
	.param .u64 _Z13im2col_kernelPfiS_immmmmmmmmm_param_9,
	.param .u64 _Z13im2col_kernelPfiS_immmmmmmmmm_param_10,
	.param .u64 _Z13im2col_kernelPfiS_immmmmmmmmm_param_11,
	.param .u64 _Z13im2col_kernelPfiS_immmmmmmmmm_param_12,
	.param .u64 _Z13im2col_kernelPfiS_immmmmmmmmm_param_13
)
{
	.reg .pred 	%p<12>;
	.reg .b32 	%r<36>;
	.reg .b32 	%f<2>;
	.reg .b64 	%rd<95>;

	ld.param.u32 	%r2, [_Z13im2col_kernelPfiS_immmmmmmmmm_param_1];
	ld.param.u32 	%r3, [_Z13im2col_kernelPfiS_immmmmmmmmm_param_3];
	ld.param.u64 	%rd39, [_Z13im2col_kernelPfiS_immmmmmmmmm_param_5];
	ld.param.u64 	%rd40, [_Z13im2col_kernelPfiS_immmmmmmmmm_param_6];
	ld.param.u64 	%rd42, [_Z13im2col_kernelPfiS_immmmmmmmmm_param_8];
	ld.param.u64 	%rd43, [_Z13im2col_kernelPfiS_immmmmmmmmm_param_9];
	ld.param.u64 	%rd44, [_Z13im2col_kernelPfiS_immmmmmmmmm_param_10];
	ld.param.u64 	%rd45, [_Z13im2col_kernelPfiS_immmmmmmmmm_param_11];
	ld.param.u64 	%rd46, [_Z13im2col_kernelPfiS_immmmmmmmmm_param_12];
	ld.param.u64 	%rd47, [_Z13im2col_kernelPfiS_immmmmmmmmm_param_13];
	mov.u32 	%r4, %ctaid.x;
	mov.u32 	%r5, %ntid.x;
	mov.u32 	%r6, %tid.x;
	mad.lo.s32 	%r1, %r4, %r5, %r6;
	setp.ge.s32 	%p1, %r1, %r3;
	@%p1 bra 	$L__BB0_30;
	cvt.s64.s32 	%rd1, %r1;
	mul.lo.s64 	%rd48, %rd42, %rd39;
	mul.lo.s64 	%rd49, %rd48, %rd43;
	mul.lo.s64 	%rd50, %rd49, %rd44;
	mul.lo.s64 	%rd2, %rd50, %rd45;
	or.b64  	%rd51, %rd1, %rd2;
	and.b64  	%rd52, %rd51, -4294967296;
	setp.ne.s64 	%p2, %rd52, 0;
	@%p2 bra 	$L__BB0_3;
	cvt.u32.u64 	%r7, %rd2;
	cvt.u32.u64 	%r8, %rd1;
	div.u32 	%r9, %r8, %r7;
	cvt.u64.u32 	%rd85, %r9;
	bra.uni 	$L__BB0_4;
$L__BB0_3:
	div.u64 	%rd85, %rd1, %rd2;
$L__BB0_4:
	mul.lo.s64 	%rd6, %rd43, %rd42;
	mul.lo.s64 	%rd53, %rd6, %rd44;
	mul.lo.s64 	%rd7, %rd53, %rd45;
	or.b64  	%rd54, %rd1, %rd7;
	and.b64  	%rd55, %rd54, -4294967296;
	setp.ne.s64 	%p3, %rd55, 0;
	@%p3 bra 	$L__BB0_6;
	cvt.u32.u64 	%r10, %rd7;
	cvt.u32.u64 	%r11, %rd1;
	div.u32 	%r12, %r11, %r10;
	cvt.u64.u32 	%rd86, %r12;
	bra.uni 	$L__BB0_7;
$L__BB0_6:
	div.u64 	%rd86, %rd1, %rd7;
$L__BB0_7:
	or.b64  	%rd56, %rd86, %rd39;
	and.b64  	%rd57, %rd56, -4294967296;
	setp.ne.s64 	%p4, %rd57, 0;
	@%p4 bra 	$L__BB0_9;
	cvt.u32.u64 	%r13, %rd39;
	cvt.u32.u64 	%r14, %rd86;
	rem.u32 	%r15, %r14, %r13;
	cvt.u64.u32 	%rd87, %r15;
	bra.uni 	$L__BB0_10;
$L__BB0_9:
	rem.u64 	%rd87, %rd86, %rd39;
$L__BB0_10:
	mul.lo.s64 	%rd14, %rd6, %rd45;
	or.b64  	%rd58, %rd1, %rd14;
	and.b64  	%rd59, %rd58, -4294967296;
	setp.ne.s64 	%p5, %rd59, 0;
	@%p5 bra 	$L__BB0_12;
	cvt.u32.u64 	%r16, %rd14;
	cvt.u32.u64 	%r17, %rd1;
	div.u32 	%r18, %r17, %r16;
	cvt.u64.u32 	%rd88, %r18;
	bra.uni 	$L__BB0_13;
$L__BB0_12:
	div.u64 	%rd88, %rd1, %rd14;
$L__BB0_13:
	or.b64  	%rd60, %rd88, %rd44;
	and.b64  	%rd61, %rd60, -4294967296;
	setp.ne.s64 	%p6, %rd61, 0;
	@%p6 bra 	$L__BB0_15;
	cvt.u32.u64 	%r19, %rd44;
	cvt.u32.u64 	%r20, %rd88;
	rem.u32 	%r21, %r20, %r19;
	cvt.u64.u32 	%rd89, %r21;
	bra.uni 	$L__BB0_16;
$L__BB0_15:
	rem.u64 	%rd89, %rd88, %rd44;
$L__BB0_16:
	or.b64  	%rd62, %rd1, %rd6;
	and.b64  	%rd63, %rd62, -4294967296;
	setp.ne.s64 	%p7, %rd63, 0;
	@%p7 bra 	$L__BB0_18;
	cvt.u32.u64 	%r22, %rd6;
	cvt.u32.u64 	%r23, %rd1;
	div.u32 	%r24, %r23, %r22;
	cvt.u64.u32 	%rd90, %r24;
	bra.uni 	$L__BB0_19;
$L__BB0_18:
	div.u64 	%rd90, %rd1, %rd6;
$L__BB0_19:
	or.b64  	%rd64, %rd90, %rd45;
	and.b64  	%rd65, %rd64, -4294967296;
	setp.ne.s64 	%p8, %rd65, 0;
	@%p8 bra 	$L__BB0_21;
	cvt.u32.u64 	%r25, %rd45;
	cvt.u32.u64 	%r26, %rd90;
	rem.u32 	%r27, %r26, %r25;
	cvt.u64.u32 	%rd91, %r27;
	bra.uni 	$L__BB0_22;
$L__BB0_21:
	rem.u64 	%rd91, %rd90, %rd45;
$L__BB0_22:
	or.b64  	%rd66, %rd1, %rd43;
	and.b64  	%rd67, %rd66, -4294967296;
	setp.ne.s64 	%p9, %rd67, 0;
	@%p9 bra 	$L__BB0_24;
	cvt.u32.u64 	%r28, %rd43;
	cvt.u32.u64 	%r29, %rd1;
	div.u32 	%r30, %r29, %r28;
	mul.lo.s32 	%r31, %r30, %r28;
	sub.s32 	%r32, %r29, %r31;
	cvt.u64.u32 	%rd92, %r30;
	cvt.u64.u32 	%rd93, %r32;
	bra.uni 	$L__BB0_25;
$L__BB0_24:
	div.u64 	%rd92, %rd1, %rd43;
	mul.lo.s64 	%rd68, %rd92, %rd43;
	sub.s64 	%rd93, %rd1, %rd68;
$L__BB0_25:
	or.b64  	%rd69, %rd92, %rd42;
	and.b64  	%rd70, %rd69, -4294967296;
	setp.ne.s64 	%p10, %rd70, 0;
	@%p10 bra 	$L__BB0_27;
	cvt.u32.u64 	%r33, %rd42;
	cvt.u32.u64 	%r34, %rd92;
	rem.u32 	%r35, %r34, %r33;
	cvt.u64.u32 	%rd94, %r35;
	bra.uni 	$L__BB0_28;
$L__BB0_27:
	rem.u64 	%rd94, %rd92, %rd42;
$L__BB0_28:
	ld.param.u64 	%rd84, [_Z13im2col_kernelPfiS_immmmmmmmmm_param_7];
	mad.lo.s64 	%rd71, %rd93, %rd47, %rd91;
	mad.lo.s64 	%rd72, %rd85, %rd39, %rd87;
	mad.lo.s64 	%rd73, %rd94, %rd46, %rd89;
	mad.lo.s64 	%rd74, %rd72, %rd40, %rd73;
	mad.lo.s64 	%rd36, %rd74, %rd84, %rd71;
	cvt.s64.s32 	%rd75, %r2;
	setp.ge.u64 	%p11, %rd36, %rd75;
	@%p11 bra 	$L__BB0_30;
	ld.param.u64 	%rd83, [_Z13im2col_kernelPfiS_immmmmmmmmm_param_2];
	ld.param.u64 	%rd82, [_Z13im2col_kernelPfiS_immmmmmmmmm_param_0];
	cvta.to.global.u64 	%rd76, %rd82;
	shl.b64 	%rd77, %rd36, 2;
	add.s64 	%rd78, %rd76, %rd77;
	ld.global.f32 	%f1, [%rd78];
	cvta.to.global.u64 	%rd79, %rd83;
	shl.b64 	%rd80, %rd1, 2;
	add.s64 	%rd81, %rd79, %rd80;
	st.global.f32 	[%rd81], %f1;
$L__BB0_30:
	ret;

}
	// .globl	_Z13col2im_kernelPfiS_immmmmmmmmmi
.visible .entry _Z13col2im_kernelPfiS_immmmmmmmmmi(
	.param .u64 .ptr .align 1 _Z13col2im_kernelPfiS_immmmmmmmmmi_param_0,
	.param .u32 _Z13col2im_kernelPfiS_immmmmmmmmmi_param_1,
	.param .u64 .ptr .align 1 _Z13col2im_kernelPfiS_immmmmmmmmmi_param_2,
	.param .u32 _Z13col2im_kernelPfiS_immmmmmmmmmi_param_3,
	.param .u64 _Z13col2im_kernelPfiS_immmmmmmmmmi_param_4,
	.param .u64 _Z13col2im_kernelPfiS_immmmmmmmmmi_param_5,
	.param .u64 _Z13col2im_kernelPfiS_immmmmmmmmmi_param_6,
	.param .u64 _Z13col2im_kernelPfiS_immmmmmmmmmi_param_7,
	.param .u64 _Z13col2im_kernelPfiS_immmmmmmmmmi_param_8,
	.param .u64 _Z13col2im_kernelPfiS_immmmmmmmmmi_param_9,
	.param .u64 _Z13col2im_kernelPfiS_immmmmmmmmmi_param_10,
	.param .u64 _Z13col2im_kernelPfiS_immmmmmmmmmi_param_11,
	.param .u64 _Z13col2im_kernelPfiS_immmmmmmmmmi_param_12,
	.param .u64 _Z13col2im_kernelPfiS_immmmmmmmmmi_param_13,
	.param .u32 _Z13col2im_kernelPfiS_immmmmmmmmmi_param_14
)
{
	.reg .pred 	%p<65>;
	.reg .b32 	%r<31>;
	.reg .b32 	%f<46>;
	.reg .b64 	%rd<212>;

	ld.param.u64 	%rd87, [_Z13col2im_kernelPfiS_immmmmmmmmmi_param_0];
	ld.param.u32 	%r2, [_Z13col2im_kernelPfiS_immmmmmmmmmi_param_1];
	ld.param.u64 	%rd88, [_Z13col2im_kernelPfiS_immmmmmmmmmi_param_2];
	ld.param.u32 	%r3, [_Z13col2im_kernelPfiS_immmmmmmmmmi_param_3];
	ld.param.u64 	%rd78, [_Z13col2im_kernelPfiS_immmmmmmmmmi_param_5];
	ld.param.u64 	%rd79, [_Z13col2im_kernelPfiS_immmmmmmmmmi_param_6];
	ld.param.u64 	%rd81, [_Z13col2im_kernelPfiS_immmmmmmmmmi_param_8];
	ld.param.u64 	%rd82, [_Z13col2im_kernelPfiS_immmmmmmmmmi_param_9];
	ld.param.u64 	%rd84, [_Z13col2im_kernelPfiS_immmmmmmmmmi_param_11];
	ld.param.u64 	%rd85, [_Z13col2im_kernelPfiS_immmmmmmmmmi_param_12];
	ld.param.u64 	%rd86, [_Z13col2im_kernelPfiS_immmmmmmmmmi_param_13];
	ld.param.u32 	%r4, [_Z13col2im_kernelPfiS_immmmmmmmmmi_param_14];
	cvta.to.global.u64 	%rd1, %rd88;
	cvta.to.global.u64 	%rd2, %rd87;
	mov.u32 	%r5, %ctaid.x;
	mov.u32 	%r6, %ntid.x;
	mov.u32 	%r7, %tid.x;
	mad.lo.s32 	%r1, %r5, %r6, %r7;
	setp.ge.s32 	%p1, %r1, %r4;
	@%p1 bra 	$L__BB1_66;
	cvt.s64.s32 	%rd3, %r1;
	mul.lo.s64 	%rd4, %rd81, %rd78;
	mul.lo.s64 	%rd5, %rd4, %rd82;
	or.b64  	%rd89, %rd3, %rd5;
	and.b64  	%rd90, %rd89, -4294967296;
	setp.ne.s64 	%p2, %rd90, 0;
	@%p2 bra 	$L__BB1_3;
	cvt.u32.u64 	%r8, %rd5;
	cvt.u32.u64 	%r9, %rd3;
	div.u32 	%r10, %r9, %r8;
	cvt.u64.u32 	%rd198, %r10;
	bra.uni 	$L__BB1_4;
$L__BB1_3:
	div.u64 	%rd198, %rd3, %rd5;
$L__BB1_4:
	mul.lo.s64 	%rd9, %rd82, %rd81;
	or.b64  	%rd91, %rd3, %rd9;
	and.b64  	%rd92, %rd91, -4294967296;
	setp.ne.s64 	%p3, %rd92, 0;
	@%p3 bra 	$L__BB1_6;
	cvt.u32.u64 	%r11, %rd9;
	cvt.u32.u64 	%r12, %rd3;
	div.u32 	%r13, %r12, %r11;
	cvt.u64.u32 	%rd199, %r13;
	bra.uni 	$L__BB1_7;
$L__BB1_6:
	div.u64 	%rd199, %rd3, %rd9;
$L__BB1_7:
	or.b64  	%rd93, %rd199, %rd78;
	and.b64  	%rd94, %rd93, -4294967296;
	setp.ne.s64 	%p4, %rd94, 0;
	@%p4 bra 	$L__BB1_9;
	cvt.u32.u64 	%r14, %rd78;
	cvt.u32.u64 	%r15, %rd199;
	rem.u32 	%r16, %r15, %r14;
	cvt.u64.u32 	%rd200, %r16;
	bra.uni 	$L__BB1_10;
$L__BB1_9:
	rem.u64 	%rd200, %rd199, %rd78;
$L__BB1_10:
	or.b64  	%rd95, %rd3, %rd82;
	and.b64  	%rd96, %rd95, -4294967296;
	setp.ne.s64 	%p5, %rd96, 0;
	@%p5 bra 	$L__BB1_12;
	cvt.u32.u64 	%r17, %rd82;
	cvt.u32.u64 	%r18, %rd3;
	div.u32 	%r19, %r18, %r17;
	mul.lo.s32 	%r20, %r19, %r17;
	sub.s32 	%r21, %r18, %r20;
	cvt.u64.u32 	%rd201, %r19;
	cvt.u64.u32 	%rd202, %r21;
	bra.uni 	$L__BB1_13;
$L__BB1_12:
	div.u64 	%rd201, %rd3, %rd82;
	mul.lo.s64 	%rd97, %rd201, %rd82;
	sub.s64 	%rd202, %rd3, %rd97;
$L__BB1_13:
	or.b64  	%rd98, %rd201, %rd81;
	and.b64  	%rd99, %rd98, -4294967296;
	setp.ne.s64 	%p6, %rd99, 0;
	@%p6 bra 	$L__BB1_15;
	cvt.u32.u64 	%r22, %rd81;
	cvt.u32.u64 	%r23, %rd201;
	rem.u32 	%r24, %r23, %r22;
	cvt.u64.u32 	%rd203, %r24;
	bra.uni 	$L__BB1_16;
$L__BB1_15:
	rem.u64 	%rd203, %rd201, %rd81;
$L__BB1_16:
	ld.param.u64 	%rd195, [_Z13col2im_kernelPfiS_immmmmmmmmmi_param_10];
	mul.lo.s64 	%rd25, %rd203, %rd85;
	mul.lo.s64 	%rd26, %rd202, %rd86;
	setp.eq.s64 	%p7, %rd195, 0;
	@%p7 bra 	$L__BB1_66;
	ld.param.u64 	%rd196, [_Z13col2im_kernelPfiS_immmmmmmmmmi_param_10];
	setp.eq.s64 	%p8, %rd84, 0;
	mad.lo.s64 	%rd100, %rd198, %rd78, %rd200;
	mul.lo.s64 	%rd27, %rd100, %rd79;
	mul.lo.s64 	%rd101, %rd4, %rd196;
	mul.lo.s64 	%rd102, %rd101, %rd198;
	mul.lo.s64 	%rd103, %rd196, %rd81;
	mad.lo.s64 	%rd28, %rd103, %rd200, %rd102;
	cvt.s64.s32 	%rd29, %r2;
	cvt.s64.s32 	%rd30, %r3;
	@%p8 bra 	$L__BB1_66;
	or.b64  	%rd104, %rd25, %rd85;
	and.b64  	%rd105, %rd104, -4294967296;
	setp.ne.s64 	%p9, %rd105, 0;
	@%p9 bra 	$L__BB1_20;
	cvt.u32.u64 	%r25, %rd85;
	cvt.u32.u64 	%r26, %rd25;
	div.u32 	%r27, %r26, %r25;
	cvt.u64.u32 	%rd204, %r27;
	bra.uni 	$L__BB1_21;
$L__BB1_20:
	div.u64 	%rd204, %rd25, %rd85;
$L__BB1_21:
	or.b64  	%rd106, %rd26, %rd86;
	and.b64  	%rd107, %rd106, -4294967296;
	setp.ne.s64 	%p10, %rd107, 0;
	@%p10 bra 	$L__BB1_23;
	cvt.u32.u64 	%r28, %rd86;
	cvt.u32.u64 	%r29, %rd26;
	div.u32 	%r30, %r29, %r28;
	cvt.u64.u32 	%rd205, %r30;
	bra.uni 	$L__BB1_24;
$L__BB1_23:
	div.u64 	%rd205, %rd26, %rd86;
$L__BB1_24:
	add.s64 	%rd37, %rd25, %rd27;
	mov.b64 	%rd206, 0;
$L__BB1_25:
	ld.param.u64 	%rd194, [_Z13col2im_kernelPfiS_immmmmmmmmmi_param_7];
	setp.lt.u64 	%p11, %rd84, 8;
	add.s64 	%rd110, %rd206, %rd37;
	mad.lo.s64 	%rd39, %rd110, %rd194, %rd26;
	mad.lo.s64 	%rd111, %rd206, %rd81, %rd28;
	mad.lo.s64 	%rd112, %rd111, %rd84, %rd204;
	mad.lo.s64 	%rd40, %rd112, %rd82, %rd205;
	mov.b64 	%rd210, 0;
	@%p11 bra 	$L__BB1_44;
	and.b64  	%rd207, %rd84, -8;
	mov.b64 	%rd208, 0;
$L__BB1_27:
	.pragma "nounroll";
	add.s64 	%rd44, %rd39, %rd208;
	mad.lo.s64 	%rd45, %rd208, %rd9, %rd40;
	setp.ge.u64 	%p12, %rd45, %rd29;
	setp.ge.u64 	%p13, %rd44, %rd30;
	shl.b64 	%rd115, %rd44, 2;
	add.s64 	%rd46, %rd1, %rd115;
	or.pred  	%p14, %p12, %p13;
	@%p14 bra 	$L__BB1_29;
	shl.b64 	%rd116, %rd45, 2;
	add.s64 	%rd117, %rd2, %rd116;
	ld.global.f32 	%f1, [%rd117];
	ld.global.f32 	%f2, [%rd46];
	add.f32 	%f3, %f1, %f2;
	st.global.f32 	[%rd46], %f3;
$L__BB1_29:
	add.s64 	%rd118, %rd44, 1;
	add.s64 	%rd47, %rd45, %rd9;
	setp.ge.u64 	%p15, %rd47, %rd29;
	setp.ge.u64 	%p16, %rd118, %rd30;
	or.pred  	%p17, %p15, %p16;
	@%p17 bra 	$L__BB1_31;
	shl.b64 	%rd120, %rd47, 2;
	add.s64 	%rd121, %rd2, %rd120;
	ld.global.f32 	%f4, [%rd121];
	ld.global.f32 	%f5, [%rd46+4];
	add.f32 	%f6, %f4, %f5;
	st.global.f32 	[%rd46+4], %f6;
$L__BB1_31:
	add.s64 	%rd122, %rd44, 2;
	add.s64 	%rd48, %rd47, %rd9;
	setp.ge.u64 	%p18, %rd48, %rd29;
	setp.ge.u64 	%p19, %rd122, %rd30;
	or.pred  	%p20, %p18, %p19;
	@%p20 bra 	$L__BB1_33;
	shl.b64 	%rd124, %rd48, 2;
	add.s64 	%rd125, %rd2, %rd124;
	ld.global.f32 	%f7, [%rd125];
	ld.global.f32 	%f8, [%rd46+8];
	add.f32 	%f9, %f7, %f8;
	st.global.f32 	[%rd46+8], %f9;
$L__BB1_33:
	add.s64 	%rd126, %rd44, 3;
	add.s64 	%rd49, %rd48, %rd9;
	setp.ge.u64 	%p21, %rd49, %rd29;
	setp.ge.u64 	%p22, %rd126, %rd30;
	or.pred  	%p23, %p21, %p22;
	@%p23 bra 	$L__BB1_35;
	shl.b64 	%rd128, %rd49, 2;
	add.s64 	%rd129, %rd2, %rd128;
	ld.global.f32 	%f10, [%rd129];
	ld.global.f32 	%f11, [%rd46+12];
	add.f32 	%f12, %f10, %f11;
	st.global.f32 	[%rd46+12], %f12;
$L__BB1_35:
	add.s64 	%rd130, %rd44, 4;
	add.s64 	%rd50, %rd49, %rd9;
	setp.ge.u64 	%p24, %rd50, %rd29;
	setp.ge.u64 	%p25, %rd130, %rd30;
	or.pred  	%p26, %p24, %p25;
	@%p26 bra 	$L__BB1_37;
	shl.b64 	%rd132, %rd50, 2;
	add.s64 	%rd133, %rd2, %rd132;
	ld.global.f32 	%f13, [%rd133];
	ld.global.f32 	%f14, [%rd46+16];
	add.f32 	%f15, %f13, %f14;
	st.global.f32 	[%rd46+16], %f15;
$L__BB1_37:
	add.s64 	%rd134, %rd44, 5;
	add.s64 	%rd51, %rd50, %rd9;
	setp.ge.u64 	%p27, %rd51, %rd29;
	setp.ge.u64 	%p28, %rd134, %rd30;
	or.pred  	%p29, %p27, %p28;
	@%p29 bra 	$L__BB1_39;
	shl.b64 	%rd136, %rd51, 2;
	add.s64 	%rd137, %rd2, %rd136;
	ld.global.f32 	%f16, [%rd137];
	ld.global.f32 	%f17, [%rd46+20];
	add.f32 	%f18, %f16, %f17;
	st.global.f32 	[%rd46+20], %f18;
$L__BB1_39:
	add.s64 	%rd138, %rd44, 6;
	add.s64 	%rd52, %rd51, %rd9;
	setp.ge.u64 	%p30, %rd52, %rd29;
	setp.ge.u64 	%p31, %rd138, %rd30;
	or.pred  	%p32, %p30, %p31;
	@%p32 bra 	$L__BB1_41;
	shl.b64 	%rd140, %rd52, 2;
	add.s64 	%rd141, %rd2, %rd140;
	ld.global.f32 	%f19, [%rd141];
	ld.global.f32 	%f20, [%rd46+24];
	add.f32 	%f21, %f19, %f20;
	st.global.f32 	[%rd46+24], %f21;
$L__BB1_41:
	add.s64 	%rd142, %rd44, 7;
	add.s64 	%rd53, %rd52, %rd9;
	setp.ge.u64 	%p33, %rd53, %rd29;
	setp.ge.u64 	%p34, %rd142, %rd30;
	or.pred  	%p35, %p33, %p34;
	@%p35 bra 	$L__BB1_43;
	shl.b64 	%rd144, %rd53, 2;
	add.s64 	%rd145, %rd2, %rd144;
	ld.global.f32 	%f22, [%rd145];
	ld.global.f32 	%f23, [%rd46+28];
	add.f32 	%f24, %f22, %f23;
	st.global.f32 	[%rd46+28], %f24;
$L__BB1_43:
	and.b64  	%rd210, %rd84, -8;
	add.s64 	%rd208, %rd208, 8;
	add.s64 	%rd207, %rd207, -8;
	setp.ne.s64 	%p36, %rd207, 0;
	@%p36 bra 	$L__BB1_27;
$L__BB1_44:
	and.b64  	%rd58, %rd84, 7;
	setp.eq.s64 	%p37, %rd58, 0;
	@%p37 bra 	$L__BB1_65;
	add.s64 	%rd146, %rd58, -1;
	setp.lt.u64 	%p38, %rd146, 3;
	@%p38 bra 	$L__BB1_55;
	add.s64 	%rd59, %rd39, %rd210;
	mad.lo.s64 	%rd60, %rd210, %rd9, %rd40;
	setp.ge.u64 	%p39, %rd60, %rd29;
	setp.ge.u64 	%p40, %rd59, %rd30;
	or.pred  	%p41, %p39, %p40;
	@%p41 bra 	$L__BB1_48;
	shl.b64 	%rd148, %rd60, 2;
	add.s64 	%rd149, %rd2, %rd148;
	ld.global.f32 	%f25, [%rd149];
	shl.b64 	%rd150, %rd59, 2;
	add.s64 	%rd151, %rd1, %rd150;
	ld.global.f32 	%f26, [%rd151];
	add.f32 	%f27, %f25, %f26;
	st.global.f32 	[%rd151], %f27;
$L__BB1_48:
	add.s64 	%rd152, %rd210, 1;
	and.b64  	%rd153, %rd152, 4294967295;
	add.s64 	%rd61, %rd39, %rd153;
	mad.lo.s64 	%rd62, %rd153, %rd9, %rd40;
	setp.ge.u64 	%p42, %rd62, %rd29;
	setp.ge.u64 	%p43, %rd61, %rd30;
	or.pred  	%p44, %p42, %p43;
	@%p44 bra 	$L__BB1_50;
	shl.b64 	%rd155, %rd62, 2;
	add.s64 	%rd156, %rd2, %rd155;
	ld.global.f32 	%f28, [%rd156];
	shl.b64 	%rd157, %rd61, 2;
	add.s64 	%rd158, %rd1, %rd157;
	ld.global.f32 	%f29, [%rd158];
	add.f32 	%f30, %f28, %f29;
	st.global.f32 	[%rd158], %f30;
$L__BB1_50:
	add.s64 	%rd159, %rd210, 2;
	and.b64  	%rd160, %rd159, 4294967295;
	add.s64 	%rd63, %rd39, %rd160;
	mad.lo.s64 	%rd64, %rd160, %rd9, %rd40;
	setp.ge.u64 	%p45, %rd64, %rd29;
	setp.ge.u64 	%p46, %rd63, %rd30;
	or.pred  	%p47, %p45, %p46;
	@%p47 bra 	$L__BB1_52;
	shl.b64 	%rd162, %rd64, 2;
	add.s64 	%rd163, %rd2, %rd162;
	ld.global.f32 	%f31, [%rd163];
	shl.b64 	%rd164, %rd63, 2;
	add.s64 	%rd165, %rd1, %rd164;
	ld.global.f32 	%f32, [%rd165];
	add.f32 	%f33, %f31, %f32;
	st.global.f32 	[%rd165], %f33;
$L__BB1_52:
	add.s64 	%rd166, %rd210, 3;
	and.b64  	%rd167, %rd166, 4294967295;
	add.s64 	%rd65, %rd39, %rd167;
	mad.lo.s64 	%rd66, %rd167, %rd9, %rd40;
	setp.ge.u64 	%p48, %rd66, %rd29;
	setp.ge.u64 	%p49, %rd65, %rd30;
	or.pred  	%p50, %p48, %p49;
	@%p50 bra 	$L__BB1_54;
	shl.b64 	%rd169, %rd66, 2;
	add.s64 	%rd170, %rd2, %rd169;
	ld.global.f32 	%f34, [%rd170];
	shl.b64 	%rd171, %rd65, 2;
	add.s64 	%rd172, %rd1, %rd171;
	ld.global.f32 	%f35, [%rd172];
	add.f32 	%f36, %f34, %f35;
	st.global.f32 	[%rd172], %f36;
$L__BB1_54:
	add.s64 	%rd173, %rd210, 4;
	and.b64  	%rd210, %rd173, 4294967295;
$L__BB1_55:
	and.b64  	%rd174, %rd84, 3;
	setp.eq.s64 	%p51, %rd174, 0;
	@%p51 bra 	$L__BB1_65;
	setp.eq.s64 	%p52, %rd174, 1;
	@%p52 bra 	$L__BB1_62;
	add.s64 	%rd69, %rd39, %rd210;
	mad.lo.s64 	%rd70, %rd210, %rd9, %rd40;
	setp.ge.u64 	%p53, %rd70, %rd29;
	setp.ge.u64 	%p54, %rd69, %rd30;
	or.pred  	%p55, %p53, %p54;
	@%p55 bra 	$L__BB1_59;
	shl.b64 	%rd176, %rd70, 2;
	add.s64 	%rd177, %rd2, %rd176;
	ld.global.f32 	%f37, [%rd177];
	shl.b64 	%rd178, %rd69, 2;
	add.s64 	%rd179, %rd1, %rd178;
	ld.global.f32 	%f38, [%rd179];
	add.f32 	%f39, %f37, %f38;
	st.global.f32 	[%rd179], %f39;
$L__BB1_59:
	add.s64 	%rd180, %rd210, 1;
	and.b64  	%rd181, %rd180, 4294967295;
	add.s64 	%rd71, %rd39, %rd181;
	mad.lo.s64 	%rd72, %rd181, %rd9, %rd40;
	setp.ge.u64 	%p56, %rd72, %rd29;
	setp.ge.u64 	%p57, %rd71, %rd30;
	or.pred  	%p58, %p56, %p57;
	@%p58 bra 	$L__BB1_61;
	shl.b64 	%rd183, %rd72, 2;
	add.s64 	%rd184, %rd2, %rd183;
	ld.global.f32 	%f40, [%rd184];
	shl.b64 	%rd185, %rd71, 2;
	add.s64 	%rd186, %rd1, %rd185;
	ld.global.f32 	%f41, [%rd186];
	add.f32 	%f42, %f40, %f41;
	st.global.f32 	[%rd186], %f42;
$L__BB1_61:
	add.s64 	%rd187, %rd210, 2;
	and.b64  	%rd210, %rd187, 4294967295;
$L__BB1_62:
	and.b64  	%rd188, %rd84, 1;
	setp.eq.b64 	%p59, %rd188, 1;
	not.pred 	%p60, %p59;
	@%p60 bra 	$L__BB1_65;
	add.s64 	%rd75, %rd39, %rd210;
	mad.lo.s64 	%rd76, %rd210, %rd9, %rd40;
	setp.ge.u64 	%p61, %rd76, %rd29;
	setp.ge.u64 	%p62, %rd75, %rd30;
	or.pred  	%p63, %p61, %p62;
	@%p63 bra 	$L__BB1_65;
	shl.b64 	%rd190, %rd76, 2;
	add.s64 	%rd191, %rd2, %rd190;
	ld.global.f32 	%f43, [%rd191];
	shl.b64 	%rd192, %rd75, 2;
	add.s64 	%rd193, %rd1, %rd192;
	ld.global.f32 	%f44, [%rd193];
	add.f32 	%f45, %f43, %f44;
	st.global.f32 	[%rd193], %f45;
$L__BB1_65:
	ld.param.u64 	%rd197, [_Z13col2im_kernelPfiS_immmmmmmmmmi_param_10];
	add.s64 	%rd206, %rd206, 1;
	setp.gt.u64 	%p64, %rd197, %rd206;
	@%p64 bra 	$L__BB1_25;
$L__BB1_66:
	ret;

}


// ===== COMPILED SASS (sm_100) =====

	.target	sm_100

	.elftype	@"ET_EXEC"


//--------------------- .note.nv.tkinfo           --------------------------
	.section	.note.nv.tkinfo,"",@"SHT_NOTE"
	.sectionflags	@"SHF_NOTE_NV_TKINFO"
	.tkinfo
        /*0018*/ 	.word	0x00000002
        /*0030*/ 	.string	""
        /*0030*/ 	.string	"ptxas"
        /*0030*/ 	.string	"Cuda compilation tools, release 13.0, V13.0.88"
        /*0030*/ 	.string	"Build cuda_13.0.r13.0/compiler.36424714_0"
        /*0030*/ 	.string	"-arch sm_100 -m 64 "



//--------------------- .note.nv.cuinfo           --------------------------
	.section	.note.nv.cuinfo,"",@"SHT_NOTE"
	.sectionflags	@"SHF_NOTE_NV_CUINFO"
        /*0018*/ 	.short	0x0002
        /*001a*/ 	.short	0x0064
        /*001c*/ 	.short	0x0082
	.zero		2


//--------------------- .nv.info                  --------------------------
	.section	.nv.info,"",@"SHT_CUDA_INFO"
	.align	4


	//----- nvinfo : EIATTR_REGCOUNT
	.align		4
        /*0000*/ 	.byte	0x04, 0x2f
        /*0002*/ 	.short	(.L_1 - .L_0)
	.align		4
.L_0:
        /*0004*/ 	.word	index@(_Z13im2col_kernelPfiS_immmmmmmmmm)
        /*0008*/ 	.word	0x0000001e


	//----- nvinfo : EIATTR_FRAME_SIZE
	.align		4
.L_1:
        /*000c*/ 	.byte	0x04, 0x11
        /*000e*/ 	.short	(.L_3 - .L_2)
	.align		4
.L_2:
        /*0010*/ 	.word	index@($__internal_3_$__cuda_sm20_rem_u64)
        /*0014*/ 	.word	0x00000000


	//----- nvinfo : EIATTR_FRAME_SIZE
	.align		4
.L_3:
        /*0018*/ 	.byte	0x04, 0x11
        /*001a*/ 	.short	(.L_5 - .L_4)
	.align		4
.L_4:
        /*001c*/ 	.word	index@($__internal_2_$__cuda_sm20_div_u64)
        /*0020*/ 	.word	0x00000000


	//----- nvinfo : EIATTR_FRAME_SIZE
	.align		4
.L_5:
        /*0024*/ 	.byte	0x04, 0x11
        /*0026*/ 	.short	(.L_7 - .L_6)
	.align		4
.L_6:
        /*0028*/ 	.word	index@(_Z13im2col_kernelPfiS_immmmmmmmmm)
        /*002c*/ 	.word	0x00000000


	//----- nvinfo : EIATTR_REGCOUNT
	.align		4
.L_7:
        /*0030*/ 	.byte	0x04, 0x2f
        /*0032*/ 	.short	(.L_9 - .L_8)
	.align		4
.L_8:
        /*0034*/ 	.word	index@(_Z13col2im_kernelPfiS_immmmmmmmmmi)
        /*0038*/ 	.word	0x00000028


	//----- nvinfo : EIATTR_FRAME_SIZE
	.align		4
.L_9:
        /*003c*/ 	.byte	0x04, 0x11
        /*003e*/ 	.short	(.L_11 - .L_10)
	.align		4
.L_10:
        /*0040*/ 	.word	index@($__internal_1_$__cuda_sm20_rem_u64)
        /*0044*/ 	.word	0x00000000


	//----- nvinfo : EIATTR_FRAME_SIZE
	.align		4
.L_11:
        /*0048*/ 	.byte	0x04, 0x11
        /*004a*/ 	.short	(.L_13 - .L_12)
	.align		4
.L_12:
        /*004c*/ 	.word	index@($__internal_0_$__cuda_sm20_div_u64)
        /*0050*/ 	.word	0x00000000


	//----- nvinfo : EIATTR_FRAME_SIZE
	.align		4
.L_13:
        /*0054*/ 	.byte	0x04, 0x11
        /*0056*/ 	.short	(.L_15 - .L_14)
	.align		4
.L_14:
        /*0058*/ 	.word	index@(_Z13col2im_kernelPfiS_immmmmmmmmmi)
        /*005c*/ 	.word	0x00000000


	//----- nvinfo : EIATTR_MIN_STACK_SIZE
	.align		4
.L_15:
        /*0060*/ 	.byte	0x04, 0x12
        /*0062*/ 	.short	(.L_17 - .L_16)
	.align		4
.L_16:
        /*0064*/ 	.word	index@(_Z13col2im_kernelPfiS_immmmmmmmmmi)
        /*0068*/ 	.word	0x00000000


	//----- nvinfo : EIATTR_MIN_STACK_SIZE
	.align		4
.L_17:
        /*006c*/ 	.byte	0x04, 0x12
        /*006e*/ 	.short	(.L_19 - .L_18)
	.align		4
.L_18:
        /*0070*/ 	.word	index@(_Z13im2col_kernelPfiS_immmmmmmmmm)
        /*0074*/ 	.word	0x00000000
.L_19:


//--------------------- .nv.compat                --------------------------
	.section	.nv.compat,"",@"SHT_CUDA_COMPAT_INFO"
	.align	4
        /*0000*/ 	.byte	0x02, 0x09, 0x00, 0x00, 0x02, 0x02, 0x01, 0x00, 0x02, 0x05, 0x05, 0x00, 0x03, 0x07, 0x01, 0x01
        /*0010*/ 	.byte	0x02, 0x03, 0x00, 0x00, 0x02, 0x06, 0x01, 0x00, 0x04, 0x0b, 0x08, 0x00, 0x09, 0x00, 0x00, 0x00
        /*0020*/ 	.byte	0x00, 0x00, 0x00, 0x00


//--------------------- .nv.info._Z13col2im_kernelPfiS_immmmmmmmmmi --------------------------
	.section	.nv.info._Z13col2im_kernelPfiS_immmmmmmmmmi,"",@"SHT_CUDA_INFO"
	.sectionflags	@""
	.align	4


	//----- nvinfo : EIATTR_CUDA_API_VERSION
	.align		4
        /*0000*/ 	.byte	0x04, 0x37
        /*0002*/ 	.short	(.L_21 - .L_20)
.L_20:
        /*0004*/ 	.word	0x00000082


	//----- nvinfo : EIATTR_KPARAM_INFO
	.align		4
.L_21:
        /*0008*/ 	.byte	0x04, 0x17
        /*000a*/ 	.short	(.L_23 - .L_22)
.L_22:
        /*000c*/ 	.word	0x00000000
        /*0010*/ 	.short	0x000e
        /*0012*/ 	.short	0x0070
        /*0014*/ 	.byte	0x00, 0xf0, 0x11, 0x00


	//----- nvinfo : EIATTR_KPARAM_INFO
	.align		4
.L_23:
        /*0018*/ 	.byte	0x04, 0x17
        /*001a*/ 	.short	(.L_25 - .L_24)
.L_24:
        /*001c*/ 	.word	0x00000000
        /*0020*/ 	.short	0x000d
        /*0022*/ 	.short	0x0068
        /*0024*/ 	.byte	0x00, 0xf0, 0x21, 0x00


	//----- nvinfo : EIATTR_KPARAM_INFO
	.align		4
.L_25:
        /*0028*/ 	.byte	0x04, 0x17
        /*002a*/ 	.short	(.L_27 - .L_26)
.L_26:
        /*002c*/ 	.word	0x00000000
        /*0030*/ 	.short	0x000c
        /*0032*/ 	.short	0x0060
        /*0034*/ 	.byte	0x00, 0xf0, 0x21, 0x00


	//----- nvinfo : EIATTR_KPARAM_INFO
	.align		4
.L_27:
        /*0038*/ 	.byte	0x04, 0x17
        /*003a*/ 	.short	(.L_29 - .L_28)
.L_28:
        /*003c*/ 	.word	0x00000000
        /*0040*/ 	.short	0x000b
        /*0042*/ 	.short	0x0058
        /*0044*/ 	.byte	0x00, 0xf0, 0x21, 0x00


	//----- nvinfo : EIATTR_KPARAM_INFO
	.align		4
.L_29:
        /*0048*/ 	.byte	0x04, 0x17
        /*004a*/ 	.short	(.L_31 - .L_30)
.L_30:
        /*004c*/ 	.word	0x00000000
        /*0050*/ 	.short	0x000a
        /*0052*/ 	.short	0x0050
        /*0054*/ 	.byte	0x00, 0xf0, 0x21, 0x00


	//----- nvinfo : EIATTR_KPARAM_INFO
	.align		4
.L_31:
        /*0058*/ 	.byte	0x04, 0x17
        /*005a*/ 	.short	(.L_33 - .L_32)
.L_32:
        /*005c*/ 	.word	0x00000000
        /*0060*/ 	.short	0x0009
        /*0062*/ 	.short	0x0048
        /*0064*/ 	.byte	0x00, 0xf0, 0x21, 0x00


	//----- nvinfo : EIATTR_KPARAM_INFO
	.align		4
.L_33:
        /*0068*/ 	.byte	0x04, 0x17
        /*006a*/ 	.short	(.L_35 - .L_34)
.L_34:
        /*006c*/ 	.word	0x00000000
        /*0070*/ 	.short	0x0008
        /*0072*/ 	.short	0x0040
        /*0074*/ 	.byte	0x00, 0xf0, 0x21, 0x00


	//----- nvinfo : EIATTR_KPARAM_INFO
	.align		4
.L_35:
        /*0078*/ 	.byte	0x04, 0x17
        /*007a*/ 	.short	(.L_37 - .L_36)
.L_36:
        /*007c*/ 	.word	0x00000000
        /*0080*/ 	.short	0x0007
        /*0082*/ 	.short	0x0038
        /*0084*/ 	.byte	0x00, 0xf0, 0x21, 0x00


	//----- nvinfo : EIATTR_KPARAM_INFO
	.align		4
.L_37:
        /*0088*/ 	.byte	0x04, 0x17
        /*008a*/ 	.short	(.L_39 - .L_38)
.L_38:
        /*008c*/ 	.word	0x00000000
        /*0090*/ 	.short	0x0006
        /*0092*/ 	.short	0x0030
        /*0094*/ 	.byte	0x00, 0xf0, 0x21, 0x00


	//----- nvinfo : EIATTR_KPARAM_INFO
	.align		4
.L_39:
        /*0098*/ 	.byte	0x04, 0x17
        /*009a*/ 	.short	(.L_41 - .L_40)
.L_40:
        /*009c*/ 	.word	0x00000000
        /*00a0*/ 	.short	0x0005
        /*00a2*/ 	.short	0x0028
        /*00a4*/ 	.byte	0x00, 0xf0, 0x21, 0x00


	//----- nvinfo : EIATTR_KPARAM_INFO
	.align		4
.L_41:
        /*00a8*/ 	.byte	0x04, 0x17
        /*00aa*/ 	.short	(.L_43 - .L_42)
.L_42:
        /*00ac*/ 	.word	0x00000000
        /*00b0*/ 	.short	0x0004
        /*00b2*/ 	.short	0x0020
        /*00b4*/ 	.byte	0x00, 0xf0, 0x21, 0x00


	//----- nvinfo : EIATTR_KPARAM_INFO
	.align		4
.L_43:
        /*00b8*/ 	.byte	0x04, 0x17
        /*00ba*/ 	.short	(.L_45 - .L_44)
.L_44:
        /*00bc*/ 	.word	0x00000000
        /*00c0*/ 	.short	0x0003
        /*00c2*/ 	.short	0x0018
        /*00c4*/ 	.byte	0x00, 0xf0, 0x11, 0x00


	//----- nvinfo : EIATTR_KPARAM_INFO
	.align		4
.L_45:
        /*00c8*/ 	.byte	0x04, 0x17
        /*00ca*/ 	.short	(.L_47 - .L_46)
.L_46:
        /*00cc*/ 	.word	0x00000000
        /*00d0*/ 	.short	0x0002
        /*00d2*/ 	.short	0x0010
        /*00d4*/ 	.byte	0x00, 0xf5, 0x21, 0x00


	//----- nvinfo : EIATTR_KPARAM_INFO
	.align		4
.L_47:
        /*00d8*/ 	.byte	0x04, 0x17
        /*00da*/ 	.short	(.L_49 - .L_48)
.L_48:
        /*00dc*/ 	.word	0x00000000
        /*00e0*/ 	.short	0x0001
        /*00e2*/ 	.short	0x0008
        /*00e4*/ 	.byte	0x00, 0xf0, 0x11, 0x00


	//----- nvinfo : EIATTR_KPARAM_INFO
	.align		4
.L_49:
        /*00e8*/ 	.byte	0x04, 0x17
        /*00ea*/ 	.short	(.L_51 - .L_50)
.L_50:
        /*00ec*/ 	.word	0x00000000
        /*00f0*/ 	.short	0x0000
        /*00f2*/ 	.short	0x0000
        /*00f4*/ 	.byte	0x00, 0xf5, 0x21, 0x00


	//----- nvinfo : EIATTR_SPARSE_MMA_MASK
	.align		4
.L_51:
        /*00f8*/ 	.byte	0x03, 0x50
        /*00fa*/ 	.short	0x0000


	//----- nvinfo : EIATTR_MAXREG_COUNT
	.align		4
        /*00fc*/ 	.byte	0x03, 0x1b
        /*00fe*/ 	.short	0x00ff


	//----- nvinfo : EIATTR_MERCURY_ISA_VERSION
	.align		4
        /*0100*/ 	.byte	0x03, 0x5f
        /*0102*/ 	.short	0x0101


	//----- nvinfo : EIATTR_VRC_CTA_INIT_COUNT
	.align		4
        /*0104*/ 	.byte	0x02, 0x4a
	.zero		1
	.zero		1


	//----- nvinfo : EIATTR_EXIT_INSTR_OFFSETS
	.align		4
        /*0108*/ 	.byte	0x04, 0x1c
        /*010a*/ 	.short	(.L_53 - .L_52)


	//   ....[0]....
.L_52:
        /*010c*/ 	.word	0x00000070


	//   ....[1]....
        /*0110*/ 	.word	0x00000ce0


	//   ....[2]....
        /*0114*/ 	.word	0x00000dc0


	//   ....[3]....
        /*0118*/ 	.word	0x00002b50


	//----- nvinfo : EIATTR_CRS_STACK_SIZE
	.align		4
.L_53:
        /*011c*/ 	.byte	0x04, 0x1e
        /*011e*/ 	.short	(.L_55 - .L_54)
.L_54:
        /*0120*/ 	.word	0x00000000


	//----- nvinfo : EIATTR_CBANK_PARAM_SIZE
	.align		4
.L_55:
        /*0124*/ 	.byte	0x03, 0x19
        /*0126*/ 	.short	0x0074


	//----- nvinfo : EIATTR_PARAM_CBANK
	.align		4
        /*0128*/ 	.byte	0x04, 0x0a
        /*012a*/ 	.short	(.L_57 - .L_56)
	.align		4
.L_56:
        /*012c*/ 	.word	index@(.nv.constant0._Z13col2im_kernelPfiS_immmmmmmmmmi)
        /*0130*/ 	.short	0x0380
        /*0132*/ 	.short	0x0074


	//----- nvinfo : EIATTR_SW_WAR
	.align		4
.L_57:
        /*0134*/ 	.byte	0x04, 0x36
        /*0136*/ 	.short	(.L_59 - .L_58)
.L_58:
        /*0138*/ 	.word	0x00000008
.L_59:


//--------------------- .nv.info._Z13im2col_kernelPfiS_immmmmmmmmm --------------------------
	.section	.nv.info._Z13im2col_kernelPfiS_immmmmmmmmm,"",@"SHT_CUDA_INFO"
	.sectionflags	@""
	.align	4


	//----- nvinfo : EIATTR_CUDA_API_VERSION
	.align		4
        /*0000*/ 	.byte	0x04, 0x37
        /*0002*/ 	.short	(.L_61 - .L_60)
.L_60:
        /*0004*/ 	.word	0x00000082


	//----- nvinfo : EIATTR_KPARAM_INFO
	.align		4
.L_61:
        /*0008*/ 	.byte	0x04, 0x17
        /*000a*/ 	.short	(.L_63 - .L_62)
.L_62:
        /*000c*/ 	.word	0x00000000
        /*0010*/ 	.short	0x000d
        /*0012*/ 	.short	0x0068
        /*0014*/ 	.byte	0x00, 0xf0, 0x21, 0x00


	//----- nvinfo : EIATTR_KPARAM_INFO
	.align		4
.L_63:
        /*0018*/ 	.byte	0x04, 0x17
        /*001a*/ 	.short	(.L_65 - .L_64)
.L_64:
        /*001c*/ 	.word	0x00000000
        /*0020*/ 	.short	0x000c
        /*0022*/ 	.short	0x0060
        /*0024*/ 	.byte	0x00, 0xf0, 0x21, 0x00


	//----- nvinfo : EIATTR_KPARAM_INFO
	.align		4
.L_65:
        /*0028*/ 	.byte	0x04, 0x17
        /*002a*/ 	.short	(.L_67 - .L_66)
.L_66:
        /*002c*/ 	.word	0x00000000
        /*0030*/ 	.short	0x000b
        /*0032*/ 	.short	0x0058
        /*0034*/ 	.byte	0x00, 0xf0, 0x21, 0x00


	//----- nvinfo : EIATTR_KPARAM_INFO
	.align		4
.L_67:
        /*0038*/ 	.byte	0x04, 0x17
        /*003a*/ 	.short	(.L_69 - .L_68)
.L_68:
        /*003c*/ 	.word	0x00000000
        /*0040*/ 	.short	0x000a
        /*0042*/ 	.short	0x0050
        /*0044*/ 	.byte	0x00, 0xf0, 0x21, 0x00


	//----- nvinfo : EIATTR_KPARAM_INFO
	.align		4
.L_69:
        /*0048*/ 	.byte	0x04, 0x17
        /*004a*/ 	.short	(.L_71 - .L_70)
.L_70:
        /*004c*/ 	.word	0x00000000
        /*0050*/ 	.short	0x0009
        /*0052*/ 	.short	0x0048
        /*0054*/ 	.byte	0x00, 0xf0, 0x21, 0x00


	//----- nvinfo : EIATTR_KPARAM_INFO
	.align		4
.L_71:
        /*0058*/ 	.byte	0x04, 0x17
        /*005a*/ 	.short	(.L_73 - .L_72)
.L_72:
        /*005c*/ 	.word	0x00000000
        /*0060*/ 	.short	0x0008
        /*0062*/ 	.short	0x0040
        /*0064*/ 	.byte	0x00, 0xf0, 0x21, 0x00


	//----- nvinfo : EIATTR_KPARAM_INFO
	.align		4
.L_73:
        /*0068*/ 	.byte	0x04, 0x17
        /*006a*/ 	.short	(.L_75 - .L_74)
.L_74:
        /*006c*/ 	.word	0x00000000
        /*0070*/ 	.short	0x0007
        /*0072*/ 	.short	0x0038
        /*0074*/ 	.byte	0x00, 0xf0, 0x21, 0x00


	//----- nvinfo : EIATTR_KPARAM_INFO
	.align		4
.L_75:
        /*0078*/ 	.byte	0x04, 0x17
        /*007a*/ 	.short	(.L_77 - .L_76)
.L_76:
        /*007c*/ 	.word	0x00000000
        /*0080*/ 	.short	0x0006
        /*0082*/ 	.short	0x0030
        /*0084*/ 	.byte	0x00, 0xf0, 0x21, 0x00


	//----- nvinfo : EIATTR_KPARAM_INFO
	.align		4
.L_77:
        /*0088*/ 	.byte	0x04, 0x17
        /*008a*/ 	.short	(.L_79 - .L_78)
.L_78:
        /*008c*/ 	.word	0x00000000
        /*0090*/ 	.short	0x0005
        /*0092*/ 	.short	0x0028
        /*0094*/ 	.byte	0x00, 0xf0, 0x21, 0x00


	//----- nvinfo : EIATTR_KPARAM_INFO
	.align		4
.L_79:
        /*0098*/ 	.byte	0x04, 0x17
        /*009a*/ 	.short	(.L_81 - .L_80)
.L_80:
        /*009c*/ 	.word	0x00000000
        /*00a0*/ 	.short	0x0004
        /*00a2*/ 	.short	0x0020
        /*00a4*/ 	.byte	0x00, 0xf0, 0x21, 0x00


	//----- nvinfo : EIATTR_KPARAM_INFO
	.align		4
.L_81:
        /*00a8*/ 	.byte	0x04, 0x17
        /*00aa*/ 	.short	(.L_83 - .L_82)
.L_82:
        /*00ac*/ 	.word	0x00000000
        /*00b0*/ 	.short	0x0003
        /*00b2*/ 	.short	0x0018
        /*00b4*/ 	.byte	0x00, 0xf0, 0x11, 0x00


	//----- nvinfo : EIATTR_KPARAM_INFO
	.align		4
.L_83:
        /*00b8*/ 	.byte	0x04, 0x17
        /*00ba*/ 	.short	(.L_85 - .L_84)
.L_84:
        /*00bc*/ 	.word	0x00000000
        /*00c0*/ 	.short	0x0002
        /*00c2*/ 	.short	0x0010
        /*00c4*/ 	.byte	0x00, 0xf5, 0x21, 0x00


	//----- nvinfo : EIATTR_KPARAM_INFO
	.align		4
.L_85:
        /*00c8*/ 	.byte	0x04, 0x17
        /*00ca*/ 	.short	(.L_87 - .L_86)
.L_86:
        /*00cc*/ 	.word	0x00000000
        /*00d0*/ 	.short	0x0001
        /*00d2*/ 	.short	0x0008
        /*00d4*/ 	.byte	0x00, 0xf0, 0x11, 0x00


	//----- nvinfo : EIATTR_KPARAM_INFO
	.align		4
.L_87:
        /*00d8*/ 	.byte	0x04, 0x17
        /*00da*/ 	.short	(.L_89 - .L_88)
.L_88:
        /*00dc*/ 	.word	0x00000000
        /*00e0*/ 	.short	0x0000
        /*00e2*/ 	.short	0x0000
        /*00e4*/ 	.byte	0x00, 0xf5, 0x21, 0x00


	//----- nvinfo : EIATTR_SPARSE_MMA_MASK
	.align		4
.L_89:
        /*00e8*/ 	.byte	0x03, 0x50
        /*00ea*/ 	.short	0x0000


	//----- nvinfo : EIATTR_MAXREG_COUNT
	.align		4
        /*00ec*/ 	.byte	0x03, 0x1b
        /*00ee*/ 	.short	0x00ff


	//----- nvinfo : EIATTR_MERCURY_ISA_VERSION
	.align		4
        /*00f0*/ 	.byte	0x03, 0x5f
        /*00f2*/ 	.short	0x0101


	//----- nvinfo : EIATTR_VRC_CTA_INIT_COUNT
	.align		4
        /*00f4*/ 	.byte	0x02, 0x4a
	.zero		1
	.zero		1


	//----- nvinfo : EIATTR_EXIT_INSTR_OFFSETS
	.align		4
        /*00f8*/ 	.byte	0x04, 0x1c
        /*00fa*/ 	.short	(.L_91 - .L_90)


	//   ....[0]....
.L_90:
        /*00fc*/ 	.word	0x00000070


	//   ....[1]....
        /*0100*/ 	.word	0x00001860


	//   ....[2]....
        /*0104*/ 	.word	0x00001900


	//----- nvinfo : EIATTR_CRS_STACK_SIZE
	.align		4
.L_91:
        /*0108*/ 	.byte	0x04, 0x1e
        /*010a*/ 	.short	(.L_93 - .L_92)
.L_92:
        /*010c*/ 	.word	0x00000000


	//----- nvinfo : EIATTR_CBANK_PARAM_SIZE
	.align		4
.L_93:
        /*0110*/ 	.byte	0x03, 0x19
        /*0112*/ 	.short	0x0070


	//----- nvinfo : EIATTR_PARAM_CBANK
	.align		4
        /*0114*/ 	.byte	0x04, 0x0a
        /*0116*/ 	.short	(.L_95 - .L_94)
	.align		4
.L_94:
        /*0118*/ 	.word	index@(.nv.constant0._Z13im2col_kernelPfiS_immmmmmmmmm)
        /*011c*/ 	.short	0x0380
        /*011e*/ 	.short	0x0070


	//----- nvinfo : EIATTR_SW_WAR
	.align		4
.L_95:
        /*0120*/ 	.byte	0x04, 0x36
        /*0122*/ 	.short	(.L_97 - .L_96)
.L_96:
        /*0124*/ 	.word	0x00000008
.L_97:


//--------------------- .nv.callgraph             --------------------------
	.section	.nv.callgraph,"",@"SHT_CUDA_CALLGRAPH"
	.align	4
	.sectionentsize	8
	.align		4
        /*0000*/ 	.word	0x00000000
	.align		4
        /*0004*/ 	.word	0xffffffff
	.align		4
        /*0008*/ 	.word	0x00000000
	.align		4
        /*000c*/ 	.word	0xfffffffe
	.align		4
        /*0010*/ 	.word	0x00000000
	.align		4
        /*0014*/ 	.word	0xfffffffd
	.align		4
        /*0018*/ 	.word	0x00000000
	.align		4
        /*001c*/ 	.word	0xfffffffc


//--------------------- .text._Z13col2im_kernelPfiS_immmmmmmmmmi --------------------------
	.section	.text._Z13col2im_kernelPfiS_immmmmmmmmmi,"ax",@progbits
	.align	128
        .global         _Z13col2im_kernelPfiS_immmmmmmmmmi
        .type           _Z13col2im_kernelPfiS_immmmmmmmmmi,@function
        .size           _Z13col2im_kernelPfiS_immmmmmmmmmi,(.L_x_62 - _Z13col2im_kernelPfiS_immmmmmmmmmi)
        .other          _Z13col2im_kernelPfiS_immmmmmmmmmi,@"STO_CUDA_ENTRY STV_DEFAULT"
_Z13col2im_kernelPfiS_immmmmmmmmmi:
.text._Z13col2im_kernelPfiS_immmmmmmmmmi:
[----:B------:R-:W-:Y:S01]  /*0000*/  LDC R1, c[0x0][0x37c] ;  /* 0x0000df00ff017b82 */ /* 0x000fe20000000800 */
[----:B------:R-:W0:Y:S07]  /*0010*/  S2R R5, SR_TID.X ;  /* 0x0000000000057919 */ /* 0x000e2e0000002100 */
[----:B------:R-:W0:Y:S01]  /*0020*/  S2UR UR4, SR_CTAID.X ;  /* 0x00000000000479c3 */ /* 0x000e220000002500 */
[----:B------:R-:W1:Y:S07]  /*0030*/  LDCU UR5, c[0x0][0x3f0] ;  /* 0x00007e00ff0577ac */ /* 0x000e6e0008000800 */
[----:B------:R-:W0:Y:S02]  /*0040*/  LDC R4, c[0x0][0x360] ;  /* 0x0000d800ff047b82 */ /* 0x000e240000000800 */
[----:B0-----:R-:W-:-:S05]  /*0050*/  IMAD R4, R4, UR4, R5 ;  /* 0x0000000404047c24 */ /* 0x001fca000f8e0205 */
[----:B-1----:R-:W-:-:S13]  /*0060*/  ISETP.GE.AND P0, PT, R4, UR5, PT ;  /* 0x0000000504007c0c */ /* 0x002fda000bf06270 */
[----:B------:R-:W-:Y:S05]  /*0070*/  @P0 EXIT ;  /* 0x000000000000094d */ /* 0x000fea0003800000 */
[----:B------:R-:W0:Y:S01]  /*0080*/  LDCU.64 UR8, c[0x0][0x3a8] ;  /* 0x00007500ff0877ac */ /* 0x000e220008000a00 */
[----:B------:R-:W-:Y:S01]  /*0090*/  SHF.R.S32.HI R5, RZ, 0x1f, R4 ;  /* 0x0000001fff057819 */ /* 0x000fe20000011404 */
[----:B------:R-:W-:Y:S01]  /*00a0*/  BSSY.RECONVERGENT B0, `(.L_x_0) ;  /* 0x000002a000007945 */ /* 0x000fe20003800200 */
[----:B------:R-:W0:Y:S02]  /*00b0*/  LDCU.128 UR12, c[0x0][0x3c0] ;  /* 0x00007800ff0c77ac */ /* 0x000e240008000c00 */
[----:B0-----:R-:W-:Y:S02]  /*00c0*/  UIMAD UR6, UR13, UR8, URZ ;  /* 0x000000080d0672a4 */ /* 0x001fe4000f8e02ff */
[----:B------:R-:W-:Y:S02]  /*00d0*/  UIMAD.WIDE.U32 UR4, UR12, UR8, URZ ;  /* 0x000000080c0472a5 */ /* 0x000fe4000f8e00ff */
[----:B------:R-:W-:-:S04]  /*00e0*/  UIMAD UR6, UR12, UR9, UR6 ;  /* 0x000000090c0672a4 */ /* 0x000fc8000f8e0206 */
[----:B------:R-:W-:Y:S02]  /*00f0*/  UIADD3 UR10, UPT, UPT, UR5, UR6, URZ ;  /* 0x00000006050a7290 */ /* 0x000fe4000fffe0ff */
[----:B------:R-:W-:Y:S02]  /*0100*/  UIMAD.WIDE.U32 UR6, UR4, UR14, URZ ;  /* 0x0000000e040672a5 */ /* 0x000fe4000f8e00ff */
[----:B------:R-:W-:-:S04]  /*0110*/  UIMAD UR8, UR10, UR14, URZ ;  /* 0x0000000e0a0872a4 */ /* 0x000fc8000f8e02ff */
[----:B------:R-:W-:-:S04]  /*0120*/  UIMAD UR8, UR4, UR15, UR8 ;  /* 0x0000000f040872a4 */ /* 0x000fc8000f8e0208 */
[----:B------:R-:W-:-:S06]  /*0130*/  UIADD3 UR8, UPT, UPT, UR7, UR8, URZ ;  /* 0x0000000807087290 */ /* 0x000fcc000fffe0ff */
[----:B------:R-:W-:-:S04]  /*0140*/  LOP3.LUT R0, R5, UR8, RZ, 0xfc, !PT ;  /* 0x0000000805007c12 */ /* 0x000fc8000f8efcff */
[----:B------:R-:W-:-:S13]  /*0150*/  ISETP.NE.U32.AND P0, PT, R0, RZ, PT ;  /* 0x000000ff0000720c */ /* 0x000fda0003f05070 */
[----:B------:R-:W-:Y:S05]  /*0160*/  @P0 BRA `(.L_x_1) ;  /* 0x0000000000500947 */ /* 0x000fea0003800000 */
[----:B------:R-:W0:Y:S01]  /*0170*/  I2F.U32.RP R0, UR6 ;  /* 0x0000000600007d06 */ /* 0x000e220008209000 */
[----:B------:R-:W-:-:S07]  /*0180*/  ISETP.NE.U32.AND P2, PT, RZ, UR6, PT ;  /* 0x00000006ff007c0c */ /* 0x000fce000bf45070 */
[----:B0-----:R-:W0:Y:S02]  /*0190*/  MUFU.RCP R0, R0 ;  /* 0x0000000000007308 */ /* 0x001e240000001000 */
[----:B0-----:R-:W-:-:S06]  /*01a0*/  VIADD R2, R0, 0xffffffe ;  /* 0x0ffffffe00027836 */ /* 0x001fcc0000000000 */
[----:B------:R0:W1:Y:S02]  /*01b0*/  F2I.FTZ.U32.TRUNC.NTZ R3, R2 ;  /* 0x0000000200037305 */ /* 0x000064000021f000 */
[----:B0-----:R-:W-:Y:S02]  /*01c0*/  IMAD.MOV.U32 R2, RZ, RZ, RZ ;  /* 0x000000ffff027224 */ /* 0x001fe400078e00ff */
[----:B-1----:R-:W-:-:S04]  /*01d0*/  IMAD.MOV R7, RZ, RZ, -R3 ;  /* 0x000000ffff077224 */ /* 0x002fc800078e0a03 */
[----:B------:R-:W-:-:S04]  /*01e0*/  IMAD R7, R7, UR6, RZ ;  /* 0x0000000607077c24 */ /* 0x000fc8000f8e02ff */
[----:B------:R-:W-:-:S06]  /*01f0*/  IMAD.HI.U32 R3, R3, R7, R2 ;  /* 0x0000000703037227 */ /* 0x000fcc00078e0002 */
[----:B------:R-:W-:-:S04]  /*0200*/  IMAD.HI.U32 R2, R3, R4, RZ ;  /* 0x0000000403027227 */ /* 0x000fc800078e00ff */
[----:B------:R-:W-:-:S04]  /*0210*/  IMAD.MOV R3, RZ, RZ, -R2 ;  /* 0x000000ffff037224 */ /* 0x000fc800078e0a02 */
[----:B------:R-:W-:-:S05]  /*0220*/  IMAD R3, R3, UR6, R4 ;  /* 0x0000000603037c24 */ /* 0x000fca000f8e0204 */
[----:B------:R-:W-:-:S13]  /*0230*/  ISETP.GE.U32.AND P0, PT, R3, UR6, PT ;  /* 0x0000000603007c0c */ /* 0x000fda000bf06070 */
[----:B------:R-:W-:Y:S01]  /*0240*/  @P0 IADD3 R3, PT, PT, R3, -UR6, RZ ;  /* 0x8000000603030c10 */ /* 0x000fe2000fffe0ff */
[----:B------:R-:W-:-:S03]  /*0250*/  @P0 VIADD R2, R2, 0x1 ;  /* 0x0000000102020836 */ /* 0x000fc60000000000 */
[----:B------:R-:W-:Y:S01]  /*0260*/  ISETP.GE.U32.AND P1, PT, R3, UR6, PT ;  /* 0x0000000603007c0c */ /* 0x000fe2000bf26070 */
[----:B------:R-:W-:-:S12]  /*0270*/  IMAD.MOV.U32 R3, RZ, RZ, RZ ;  /* 0x000000ffff037224 */ /* 0x000fd800078e00ff */
[----:B------:R-:W-:Y:S01]  /*0280*/  @P1 VIADD R2, R2, 0x1 ;  /* 0x0000000102021836 */ /* 0x000fe20000000000 */
[----:B------:R-:W-:Y:S01]  /*0290*/  @!P2 LOP3.LUT R2, RZ, UR6, RZ, 0x33, !PT ;  /* 0x00000006ff02ac12 */ /* 0x000fe2000f8e33ff */
[----:B------:R-:W-:Y:S06]  /*02a0*/  BRA `(.L_x_2) ;  /* 0x0000000000247947 */ /* 0x000fec0003800000 */
.L_x_1:
[----:B------:R-:W-:Y:S01]  /*02b0*/  IMAD.U32 R23, RZ, RZ, UR7 ;  /* 0x00000007ff177e24 */ /* 0x000fe2000f8e00ff */
[----:B------:R-:W-:Y:S01]  /*02c0*/  MOV R22, UR6 ;  /* 0x0000000600167c02 */ /* 0x000fe20008000f00 */
[----:B------:R-:W-:Y:S01]  /*02d0*/  IMAD.MOV.U32 R24, RZ, RZ, R4 ;  /* 0x000000ffff187224 */ /* 0x000fe200078e0004 */
[----:B------:R-:W-:Y:S01]  /*02e0*/  MOV R23, UR8 ;  /* 0x0000000800177c02 */ /* 0x000fe20008000f00 */
[----:B------:R-:W-:Y:S01]  /*02f0*/  IMAD.MOV.U32 R25, RZ, RZ, R5 ;  /* 0x000000ffff197224 */ /* 0x000fe200078e0005 */
[----:B------:R-:W-:-:S07]  /*0300*/  MOV R0, 0x320 ;  /* 0x0000032000007802 */ /* 0x000fce0000000f00 */
[----:B------:R-:W-:Y:S05]  /*0310*/  CALL.REL.NOINC `($__internal_0_$__cuda_sm20_div_u64) ;  /* 0x0000002800107944 */ /* 0x000fea0003c00000 */
[----:B------:R-:W-:Y:S02]  /*0320*/  IMAD.MOV.U32 R2, RZ, RZ, R20 ;  /* 0x000000ffff027224 */ /* 0x000fe400078e0014 */
[----:B------:R-:W-:-:S07]  /*0330*/  IMAD.MOV.U32 R3, RZ, RZ, R21 ;  /* 0x000000ffff037224 */ /* 0x000fce00078e0015 */
.L_x_2:
[----:B------:R-:W-:Y:S05]  /*0340*/  BSYNC.RECONVERGENT B0 ;  /* 0x0000000000007941 */ /* 0x000fea0003800200 */
.L_x_0:
[----:B------:R-:W0:Y:S01]  /*0350*/  LDCU.128 UR12, c[0x0][0x3c0] ;  /* 0x00007800ff0c77ac */ /* 0x000e220008000c00 */
[----:B------:R-:W-:Y:S01]  /*0360*/  BSSY.RECONVERGENT B0, `(.L_x_3) ;  /* 0x0000025000007945 */ /* 0x000fe20003800200 */
[----:B0-----:R-:W-:Y:S02]  /*0370*/  UIMAD UR8, UR15, UR12, URZ ;  /* 0x0000000c0f0872a4 */ /* 0x001fe4000f8e02ff */
[----:B------:R-:W-:Y:S02]  /*0380*/  UIMAD.WIDE.U32 UR6, UR14, UR12, URZ ;  /* 0x0000000c0e0672a5 */ /* 0x000fe4000f8e00ff */
[----:B------:R-:W-:-:S04]  /*0390*/  UIMAD UR8, UR13, UR14, UR8 ;  /* 0x0000000e0d0872a4 */ /* 0x000fc8000f8e0208 */
[----:B------:R-:W-:-:S06]  /*03a0*/  UIADD3 UR8, UPT, UPT, UR7, UR8, URZ ;  /* 0x0000000807087290 */ /* 0x000fcc000fffe0ff */
[----:B------:R-:W-:-:S04]  /*03b0*/  LOP3.LUT R0, R5, UR8, RZ, 0xfc, !PT ;  /* 0x0000000805007c12 */ /* 0x000fc8000f8efcff */
[----:B------:R-:W-:-:S13]  /*03c0*/  ISETP.NE.U32.AND P0, PT, R0, RZ, PT ;  /* 0x000000ff0000720c */ /* 0x000fda0003f05070 */
[----:B------:R-:W-:Y:S05]  /*03d0*/  @P0 BRA `(.L_x_4) ;  /* 0x0000000000500947 */ /* 0x000fea0003800000 */
[----:B------:R-:W0:Y:S01]  /*03e0*/  I2F.U32.RP R0, UR6 ;  /* 0x0000000600007d06 */ /* 0x000e220008209000 */
[----:B------:R-:W-:Y:S01]  /*03f0*/  ISETP.NE.U32.AND P2, PT, RZ, UR6, PT ;  /* 0x00000006ff007c0c */ /* 0x000fe2000bf45070 */
[----:B------:R-:W-:-:S06]  /*0400*/  IMAD.MOV.U32 R11, RZ, RZ, RZ ;  /* 0x000000ffff0b7224 */ /* 0x000fcc00078e00ff */
[----:B0-----:R-:W0:Y:S02]  /*0410*/  MUFU.RCP R0, R0 ;  /* 0x0000000000007308 */ /* 0x001e240000001000 */
[----:B0-----:R-:W-:-:S06]  /*0420*/  VIADD R6, R0, 0xffffffe ;  /* 0x0ffffffe00067836 */ /* 0x001fcc0000000000 */
[----:B------:R0:W1:Y:S02]  /*0430*/  F2I.FTZ.U32.TRUNC.NTZ R7, R6 ;  /* 0x0000000600077305 */ /* 0x000064000021f000 */
[----:B0-----:R-:W-:Y:S01]  /*0440*/  IMAD.MOV.U32 R6, RZ, RZ, RZ ;  /* 0x000000ffff067224 */ /* 0x001fe200078e00ff */
[----:B-1----:R-:W-:-:S05]  /*0450*/  IADD3 R9, PT, PT, RZ, -R7, RZ ;  /* 0x80000007ff097210 */ /* 0x002fca0007ffe0ff */
[----:B------:R-:W-:-:S04]  /*0460*/  IMAD R9, R9, UR6, RZ ;  /* 0x0000000609097c24 */ /* 0x000fc8000f8e02ff */
[----:B------:R-:W-:-:S06]  /*0470*/  IMAD.HI.U32 R7, R7, R9, R6 ;  /* 0x0000000907077227 */ /* 0x000fcc00078e0006 */
[----:B------:R-:W-:-:S04]  /*0480*/  IMAD.HI.U32 R10, R7, R4, RZ ;  /* 0x00000004070a7227 */ /* 0x000fc800078e00ff */
[----:B------:R-:W-:-:S04]  /*0490*/  IMAD.MOV R7, RZ, RZ, -R10 ;  /* 0x000000ffff077224 */ /* 0x000fc800078e0a0a */
[----:B------:R-:W-:-:S05]  /*04a0*/  IMAD R7, R7, UR6, R4 ;  /* 0x0000000607077c24 */ /* 0x000fca000f8e0204 */
[----:B------:R-:W-:-:S13]  /*04b0*/  ISETP.GE.U32.AND P0, PT, R7, UR6, PT ;  /* 0x0000000607007c0c */ /* 0x000fda000bf06070 */
[----:B------:R-:W-:Y:S01]  /*04c0*/  @P0 VIADD R7, R7, -UR6 ;  /* 0x8000000607070c36 */ /* 0x000fe20008000000 */
[----:B------:R-:W-:-:S04]  /*04d0*/  @P0 IADD3 R10, PT, PT, R10, 0x1, RZ ;  /* 0x000000010a0a0810 */ /* 0x000fc80007ffe0ff */
[----:B------:R-:W-:-:S13]  /*04e0*/  ISETP.GE.U32.AND P1, PT, R7, UR6, PT ;  /* 0x0000000607007c0c */ /* 0x000fda000bf26070 */
[----:B------:R-:W-:Y:S01]  /*04f0*/  @P1 VIADD R10, R10, 0x1 ;  /* 0x000000010a0a1836 */ /* 0x000fe20000000000 */
[----:B------:R-:W-:Y:S01]  /*0500*/  @!P2 LOP3.LUT R10, RZ, UR6, RZ, 0x33, !PT ;  /* 0x00000006ff0aac12 */ /* 0x000fe2000f8e33ff */
[----:B------:R-:W-:Y:S06]  /*0510*/  BRA `(.L_x_5) ;  /* 0x0000000000247947 */ /* 0x000fec0003800000 */
.L_x_4:
[----:B------:R-:W-:Y:S01]  /*0520*/  MOV R23, UR7 ;  /* 0x0000000700177c02 */ /* 0x000fe20008000f00 */
[----:B------:R-:W-:Y:S01]  /*0530*/  IMAD.U32 R22, RZ, RZ, UR6 ;  /* 0x00000006ff167e24 */ /* 0x000fe2000f8e00ff */
[----:B------:R-:W-:Y:S01]  /*0540*/  MOV R0, 0x590 ;  /* 0x0000059000007802 */ /* 0x000fe20000000f00 */
[----:B------:R-:W-:Y:S02]  /*0550*/  IMAD.MOV.U32 R24, RZ, RZ, R4 ;  /* 0x000000ffff187224 */ /* 0x000fe400078e0004 */
[----:B------:R-:W-:Y:S02]  /*0560*/  IMAD.MOV.U32 R25, RZ, RZ, R5 ;  /* 0x000000ffff197224 */ /* 0x000fe400078e0005 */
[----:B------:R-:W-:-:S07]  /*0570*/  IMAD.U32 R23, RZ, RZ, UR8 ;  /* 0x00000008ff177e24 */ /* 0x000fce000f8e00ff */
[----:B------:R-:W-:Y:S05]  /*0580*/  CALL.REL.NOINC `($__internal_0_$__cuda_sm20_div_u64) ;  /* 0x0000002400747944 */ /* 0x000fea0003c00000 */
[----:B------:R-:W-:Y:S01]  /*0590*/  MOV R10, R20 ;  /* 0x00000014000a7202 */ /* 0x000fe20000000f00 */
[----:B------:R-:W-:-:S07]  /*05a0*/  IMAD.MOV.U32 R11, RZ, RZ, R21 ;  /* 0x000000ffff0b7224 */ /* 0x000fce00078e0015 */
.L_x_5:
[----:B------:R-:W-:Y:S05]  /*05b0*/  BSYNC.RECONVERGENT B0 ;  /* 0x0000000000007941 */ /* 0x000fea0003800200 */
.L_x_3:
[----:B------:R-:W0:Y:S01]  /*05c0*/  LDCU UR9, c[0x0][0x3ac] ;  /* 0x00007580ff0977ac */ /* 0x000e220008000800 */
[----:B------:R-:W-:Y:S01]  /*05d0*/  BSSY.RECONVERGENT B0, `(.L_x_6) ;  /* 0x0000020000007945 */ /* 0x000fe20003800200 */
[----:B0-----:R-:W-:-:S04]  /*05e0*/  LOP3.LUT R0, R11, UR9, RZ, 0xfc, !PT ;  /* 0x000000090b007c12 */ /* 0x001fc8000f8efcff */
[----:B------:R-:W-:-:S13]  /*05f0*/  ISETP.NE.U32.AND P0, PT, R0, RZ, PT ;  /* 0x000000ff0000720c */ /* 0x000fda0003f05070 */
[----:B------:R-:W-:Y:S05]  /*0600*/  @P0 BRA `(.L_x_7) ;  /* 0x0000000000540947 */ /* 0x000fea0003800000 */
[----:B------:R-:W0:Y:S02]  /*0610*/  LDCU UR9, c[0x0][0x3a8] ;  /* 0x00007500ff0977ac */ /* 0x000e240008000800 */
[----:B0-----:R-:W0:Y:S01]  /*0620*/  I2F.U32.RP R0, UR9 ;  /* 0x0000000900007d06 */ /* 0x001e220008209000 */
[----:B------:R-:W-:-:S07]  /*0630*/  ISETP.NE.U32.AND P1, PT, RZ, UR9, PT ;  /* 0x00000009ff007c0c */ /* 0x000fce000bf25070 */
[----:B0-----:R-:W0:Y:S02]  /*0640*/  MUFU.RCP R0, R0 ;  /* 0x0000000000007308 */ /* 0x001e240000001000 */
[----:B0-----:R-:W-:-:S06]  /*0650*/  VIADD R6, R0, 0xffffffe ;  /* 0x0ffffffe00067836 */ /* 0x001fcc0000000000 */
[----:B------:R0:W1:Y:S02]  /*0660*/  F2I.FTZ.U32.TRUNC.NTZ R7, R6 ;  /* 0x0000000600077305 */ /* 0x000064000021f000 */
[----:B0-----:R-:W-:Y:S02]  /*0670*/  HFMA2 R6, -RZ, RZ, 0, 0 ;  /* 0x00000000ff067431 */ /* 0x001fe400000001ff */
[----:B-1----:R-:W-:-:S04]  /*0680*/  IMAD.MOV R9, RZ, RZ, -R7 ;  /* 0x000000ffff097224 */ /* 0x002fc800078e0a07 */
[----:B------:R-:W-:-:S04]  /*0690*/  IMAD R9, R9, UR9, RZ ;  /* 0x0000000909097c24 */ /* 0x000fc8000f8e02ff */
[----:B------:R-:W-:-:S06]  /*06a0*/  IMAD.HI.U32 R7, R7, R9, R6 ;  /* 0x0000000907077227 */ /* 0x000fcc00078e0006 */
[----:B------:R-:W-:-:S04]  /*06b0*/  IMAD.HI.U32 R7, R7, R10, RZ ;  /* 0x0000000a07077227 */ /* 0x000fc800078e00ff */
[----:B------:R-:W-:-:S04]  /*06c0*/  IMAD.MOV R7, RZ, RZ, -R7 ;  /* 0x000000ffff077224 */ /* 0x000fc800078e0a07 */
[----:B------:R-:W-:Y:S02]  /*06d0*/  IMAD R10, R7, UR9, R10 ;  /* 0x00000009070a7c24 */ /* 0x000fe4000f8e020a */
[----:B------:R-:W-:-:S03]  /*06e0*/  IMAD.MOV.U32 R7, RZ, RZ, RZ ;  /* 0x000000ffff077224 */ /* 0x000fc600078e00ff */
[----:B------:R-:W-:-:S13]  /*06f0*/  ISETP.GE.U32.AND P0, PT, R10, UR9, PT ;  /* 0x000000090a007c0c */ /* 0x000fda000bf06070 */
[----:B------:R-:W-:-:S05]  /*0700*/  @P0 VIADD R10, R10, -UR9 ;  /* 0x800000090a0a0c36 */ /* 0x000fca0008000000 */
[----:B------:R-:W-:-:S13]  /*0710*/  ISETP.GE.U32.AND P0, PT, R10, UR9, PT ;  /* 0x000000090a007c0c */ /* 0x000fda000bf06070 */
[----:B------:R-:W-:Y:S01]  /*0720*/  @P0 VIADD R10, R10, -UR9 ;  /* 0x800000090a0a0c36 */ /* 0x000fe20008000000 */
[----:B------:R-:W-:-:S04]  /*0730*/  @!P1 LOP3.LUT R10, RZ, UR9, RZ, 0x33, !PT ;  /* 0x00000009ff0a9c12 */ /* 0x000fc8000f8e33ff */
[----:B------:R-:W-:Y:S01]  /*0740*/  MOV R6, R10 ;  /* 0x0000000a00067202 */ /* 0x000fe20000000f00 */
[----:B------:R-:W-:Y:S06]  /*0750*/  BRA `(.L_x_8) ;  /* 0x00000000001c7947 */ /* 0x000fec0003800000 */
.L_x_7:
[----:B------:R-:W0:Y:S01]  /*0760*/  LDCU.64 UR12, c[0x0][0x3a8] ;  /* 0x00007500ff0c77ac */ /* 0x000e220008000a00 */
[----:B------:R-:W-:Y:S01]  /*0770*/  MOV R12, 0x7b0 ;  /* 0x000007b0000c7802 */ /* 0x000fe20000000f00 */
[----:B0-----:R-:W-:Y:S02]  /*0780*/  IMAD.U32 R14, RZ, RZ, UR12 ;  /* 0x0000000cff0e7e24 */ /* 0x001fe4000f8e00ff */
[----:B------:R-:W-:-:S07]  /*0790*/  IMAD.U32 R9, RZ, RZ, UR13 ;  /* 0x0000000dff097e24 */ /* 0x000fce000f8e00ff */
[----:B------:R-:W-:Y:S05]  /*07a0*/  CALL.REL.NOINC `($__internal_1_$__cuda_sm20_rem_u64) ;  /* 0x0000002400fc7944 */ /* 0x000fea0003c00000 */
[----:B------:R-:W-:Y:S01]  /*07b0*/  MOV R6, R16 ;  /* 0x0000001000067202 */ /* 0x000fe20000000f00 */
[----:B------:R-:W-:-:S07]  /*07c0*/  IMAD.MOV.U32 R7, RZ, RZ, R17 ;  /* 0x000000ffff077224 */ /* 0x000fce00078e0011 */
.L_x_8:
[----:B------:R-:W-:Y:S05]  /*07d0*/  BSYNC.RECONVERGENT B0 ;  /* 0x0000000000007941 */ /* 0x000fea0003800200 */
.L_x_6:
[----:B------:R-:W0:Y:S01]  /*07e0*/  LDCU UR9, c[0x0][0x3cc] ;  /* 0x00007980ff0977ac */ /* 0x000e220008000800 */
[----:B------:R-:W-:Y:S01]  /*07f0*/  BSSY.RECONVERGENT B0, `(.L_x_9) ;  /* 0x000002c000007945 */ /* 0x000fe20003800200 */
[----:B0-----:R-:W-:-:S04]  /*0800*/  LOP3.LUT R0, R5, UR9, RZ, 0xfc, !PT ;  /* 0x0000000905007c12 */ /* 0x001fc8000f8efcff */
[----:B------:R-:W-:-:S13]  /*0810*/  ISETP.NE.U32.AND P0, PT, R0, RZ, PT ;  /* 0x000000ff0000720c */ /* 0x000fda0003f05070 */
[----:B------:R-:W-:Y:S05]  /*0820*/  @P0 BRA `(.L_x_10) ;  /* 0x0000000000600947 */ /* 0x000fea0003800000 */
[----:B------:R-:W0:Y:S01]  /*0830*/  LDCU UR9, c[0x0][0x3c8] ;  /* 0x00007900ff0977ac */ /* 0x000e220008000800 */
[----:B------:R-:W-:Y:S01]  /*0840*/  IMAD.MOV.U32 R11, RZ, RZ, RZ ;  /* 0x000000ffff0b7224 */ /* 0x000fe200078e00ff */
[----:B0-----:R-:W0:Y:S01]  /*0850*/  I2F.U32.RP R0, UR9 ;  /* 0x0000000900007d06 */ /* 0x001e220008209000 */
[----:B------:R-:W-:-:S07]  /*0860*/  ISETP.NE.U32.AND P2, PT, RZ, UR9, PT ;  /* 0x00000009ff007c0c */ /* 0x000fce000bf45070 */
[----:B0-----:R-:W0:Y:S02]  /*0870*/  MUFU.RCP R0, R0 ;  /* 0x0000000000007308 */ /* 0x001e240000001000 */
[----:B0-----:R-:W-:Y:S02]  /*0880*/  VIADD R8, R0, 0xffffffe ;  /* 0x0ffffffe00087836 */ /* 0x001fe40000000000 */
[----:B------:R-:W-:-:S04]  /*0890*/  IMAD.MOV.U32 R0, RZ, RZ, RZ ;  /* 0x000000ffff007224 */ /* 0x000fc800078e00ff */
[----:B------:R0:W1:Y:S02]  /*08a0*/  F2I.FTZ.U32.TRUNC.NTZ R9, R8 ;  /* 0x0000000800097305 */ /* 0x000064000021f000 */
[----:B0-----:R-:W-:Y:S02]  /*08b0*/  HFMA2 R8, -RZ, RZ, 0, 0 ;  /* 0x00000000ff087431 */ /* 0x001fe400000001ff */
[----:B-1----:R-:W-:-:S04]  /*08c0*/  IMAD.MOV R5, RZ, RZ, -R9 ;  /* 0x000000ffff057224 */ /* 0x002fc800078e0a09 */
[----:B------:R-:W-:-:S04]  /*08d0*/  IMAD R5, R5, UR9, RZ ;  /* 0x0000000905057c24 */ /* 0x000fc8000f8e02ff */
[----:B------:R-:W-:-:S06]  /*08e0*/  IMAD.HI.U32 R9, R9, R5, R8 ;  /* 0x0000000509097227 */ /* 0x000fcc00078e0008 */
[----:B------:R-:W-:-:S04]  /*08f0*/  IMAD.HI.U32 R10, R9, R4, RZ ;  /* 0x00000004090a7227 */ /* 0x000fc800078e00ff */
[----:B------:R-:W-:-:S04]  /*0900*/  IMAD.MOV R5, RZ, RZ, -R10 ;  /* 0x000000ffff057224 */ /* 0x000fc800078e0a0a */
[----:B------:R-:W-:-:S05]  /*0910*/  IMAD R5, R5, UR9, R4 ;  /* 0x0000000905057c24 */ /* 0x000fca000f8e0204 */
[----:B------:R-:W-:-:S13]  /*0920*/  ISETP.GE.U32.AND P0, PT, R5, UR9, PT ;  /* 0x0000000905007c0c */ /* 0x000fda000bf06070 */
[----:B------:R-:W-:Y:S02]  /*0930*/  @P0 VIADD R5, R5, -UR9 ;  /* 0x8000000905050c36 */ /* 0x000fe40008000000 */
[----:B------:R-:W-:-:S03]  /*0940*/  @P0 VIADD R10, R10, 0x1 ;  /* 0x000000010a0a0836 */ /* 0x000fc60000000000 */
[----:B------:R-:W-:-:S13]  /*0950*/  ISETP.GE.U32.AND P1, PT, R5, UR9, PT ;  /* 0x0000000905007c0c */ /* 0x000fda000bf26070 */
[----:B------:R-:W-:Y:S02]  /*0960*/  @P1 IADD3 R10, PT, PT, R10, 0x1, RZ ;  /* 0x000000010a0a1810 */ /* 0x000fe40007ffe0ff */
[----:B------:R-:W-:-:S05]  /*0970*/  @!P2 LOP3.LUT R10, RZ, UR9, RZ, 0x33, !PT ;  /* 0x00000009ff0aac12 */ /* 0x000fca000f8e33ff */
[----:B------:R-:W-:-:S04]  /*0980*/  IMAD.MOV R5, RZ, RZ, -R10 ;  /* 0x000000ffff057224 */ /* 0x000fc800078e0a0a */
[----:B------:R-:W-:Y:S01]  /*0990*/  IMAD R8, R5, UR9, R4 ;  /* 0x0000000905087c24 */ /* 0x000fe2000f8e0204 */
[----:B------:R-:W-:Y:S06]  /*09a0*/  BRA `(.L_x_11) ;  /* 0x0000000000407947 */ /* 0x000fec0003800000 */
.L_x_10:
[----:B------:R-:W0:Y:S01]  /*09b0*/  LDCU.64 UR12, c[0x0][0x3c8] ;  /* 0x00007900ff0c77ac */ /* 0x000e220008000a00 */
[----:B------:R-:W-:Y:S01]  /*09c0*/  MOV R24, R4 ;  /* 0x0000000400187202 */ /* 0x000fe20000000f00 */
[----:B------:R-:W-:Y:S01]  /*09d0*/  IMAD.MOV.U32 R25, RZ, RZ, R5 ;  /* 0x000000ffff197224 */ /* 0x000fe200078e0005 */
[----:B------:R-:W-:Y:S01]  /*09e0*/  MOV R0, 0xa20 ;  /* 0x00000a2000007802 */ /* 0x000fe20000000f00 */
[----:B0-----:R-:W-:Y:S02]  /*09f0*/  IMAD.U32 R22, RZ, RZ, UR12 ;  /* 0x0000000cff167e24 */ /* 0x001fe4000f8e00ff */
[----:B------:R-:W-:-:S07]  /*0a00*/  IMAD.U32 R23, RZ, RZ, UR13 ;  /* 0x0000000dff177e24 */ /* 0x000fce000f8e00ff */
[----:B------:R-:W-:Y:S05]  /*0a10*/  CALL.REL.NOINC `($__internal_0_$__cuda_sm20_div_u64) ;  /* 0x0000002000507944 */ /* 0x000fea0003c00000 */
[----:B------:R-:W0:Y:S01]  /*0a20*/  LDCU.64 UR12, c[0x0][0x3c8] ;  /* 0x00007900ff0c77ac */ /* 0x000e220008000a00 */
[----:B------:R-:W-:Y:S01]  /*0a30*/  IADD3 R11, P0, PT, RZ, -R20, RZ ;  /* 0x80000014ff0b7210 */ /* 0x000fe20007f1e0ff */
[----:B------:R-:W-:-:S03]  /*0a40*/  IMAD.MOV.U32 R10, RZ, RZ, R20 ;  /* 0x000000ffff0a7224 */ /* 0x000fc600078e0014 */
[----:B------:R-:W-:-:S05]  /*0a50*/  IADD3.X R0, PT, PT, RZ, ~R21, RZ, P0, !PT ;  /* 0x80000015ff007210 */ /* 0x000fca00007fe4ff */
[----:B0-----:R-:W-:Y:S02]  /*0a60*/  IMAD R0, R0, UR12, RZ ;  /* 0x0000000c00007c24 */ /* 0x001fe4000f8e02ff */
[----:B------:R-:W-:-:S04]  /*0a70*/  IMAD.WIDE.U32 R8, R11, UR12, R4 ;  /* 0x0000000c0b087c25 */ /* 0x000fc8000f8e0004 */
[----:B------:R-:W-:Y:S02]  /*0a80*/  IMAD R5, R11, UR13, R0 ;  /* 0x0000000d0b057c24 */ /* 0x000fe4000f8e0200 */
[----:B------:R-:W-:Y:S02]  /*0a90*/  IMAD.MOV.U32 R11, RZ, RZ, R21 ;  /* 0x000000ffff0b7224 */ /* 0x000fe400078e0015 */
[----:B------:R-:W-:-:S07]  /*0aa0*/  IMAD.IADD R0, R9, 0x1, R5 ;  /* 0x0000000109007824 */ /* 0x000fce00078e0205 */
.L_x_11:
[----:B------:R-:W-:Y:S05]  /*0ab0*/  BSYNC.RECONVERGENT B0 ;  /* 0x0000000000007941 */ /* 0x000fea0003800200 */
.L_x_9:
        /* <DEDUP_REMOVED lines=10> */
[----:B0-----:R-:W-:-:S06]  /*0b60*/  IADD3 R4, PT, PT, R9, 0xffffffe, RZ ;  /* 0x0ffffffe09047810 */ /* 0x001fcc0007ffe0ff */
        /* <DEDUP_REMOVED lines=9> */
[----:B------:R-:W-:-:S04]  /*0c00*/  @P0 IADD3 R16, PT, PT, R16, -UR9, RZ ;  /* 0x8000000910100c10 */ /* 0x000fc8000fffe0ff */
[----:B------:R-:W-:-:S13]  /*0c10*/  ISETP.GE.U32.AND P0, PT, R16, UR9, PT ;  /* 0x0000000910007c0c */ /* 0x000fda000bf06070 */
[----:B------:R-:W-:Y:S01]  /*0c20*/  @P0 VIADD R16, R16, -UR9 ;  /* 0x8000000910100c36 */ /* 0x000fe20008000000 */
[----:B------:R-:W-:Y:S01]  /*0c30*/  @!P1 LOP3.LUT R16, RZ, UR9, RZ, 0x33, !PT ;  /* 0x00000009ff109c12 */ /* 0x000fe2000f8e33ff */
[----:B------:R-:W-:Y:S06]  /*0c40*/  BRA `(.L_x_14) ;  /* 0x0000000000147947 */ /* 0x000fec0003800000 */
.L_x_13:
[----:B------:R-:W0:Y:S01]  /*0c50*/  LDCU.64 UR12, c[0x0][0x3c0] ;  /* 0x00007800ff0c77ac */ /* 0x000e220008000a00 */
[----:B------:R-:W-:Y:S01]  /*0c60*/  MOV R12, 0xca0 ;  /* 0x00000ca0000c7802 */ /* 0x000fe20000000f00 */
[----:B0-----:R-:W-:Y:S01]  /*0c70*/  IMAD.U32 R14, RZ, RZ, UR12 ;  /* 0x0000000cff0e7e24 */ /* 0x001fe2000f8e00ff */
[----:B------:R-:W-:-:S07]  /*0c80*/  MOV R9, UR13 ;  /* 0x0000000d00097c02 */ /* 0x000fce0008000f00 */
[----:B------:R-:W-:Y:S05]  /*0c90*/  CALL.REL.NOINC `($__internal_1_$__cuda_sm20_rem_u64) ;  /* 0x0000002000c07944 */ /* 0x000fea0003c00000 */
.L_x_14:
[----:B------:R-:W-:Y:S05]  /*0ca0*/  BSYNC.RECONVERGENT B0 ;  /* 0x0000000000007941 */ /* 0x000fea0003800200 */
.L_x_12:
[----:B------:R-:W0:Y:S02]  /*0cb0*/  LDCU.64 UR12, c[0x0][0x3d0] ;  /* 0x00007a00ff0c77ac */ /* 0x000e240008000a00 */
[----:B0-----:R-:W-:-:S04]  /*0cc0*/  ISETP.NE.U32.AND P0, PT, RZ, UR12, PT ;  /* 0x0000000cff007c0c */ /* 0x001fc8000bf05070 */
[----:B------:R-:W-:-:S13]  /*0cd0*/  ISETP.NE.AND.EX P0, PT, RZ, UR13, PT, P0 ;  /* 0x0000000dff007c0c */ /* 0x000fda000bf05300 */
[----:B------:R-:W-:Y:S05]  /*0ce0*/  @!P0 EXIT ;  /* 0x000000000000894d */ /* 0x000fea0003800000 */
[----:B------:R-:W0:Y:S01]  /*0cf0*/  LDCU.64 UR20, c[0x0][0x3d8] ;  /* 0x00007b00ff1477ac */ /* 0x000e220008000a00 */
[----:B------:R-:W1:Y:S01]  /*0d00*/  LDCU.128 UR16, c[0x0][0x3e0] ;  /* 0x00007c00ff1077ac */ /* 0x000e620008000c00 */
[----:B------:R-:W-:Y:S02]  /*0d10*/  UIMAD UR9, UR10, UR12, URZ ;  /* 0x0000000c0a0972a4 */ /* 0x000fe4000f8e02ff */
[----:B------:R-:W-:Y:S02]  /*0d20*/  UIMAD.WIDE.U32 UR14, UR4, UR12, URZ ;  /* 0x0000000c040e72a5 */ /* 0x000fe4000f8e00ff */
[----:B------:R-:W-:Y:S01]  /*0d30*/  UIMAD UR9, UR4, UR13, UR9 ;  /* 0x0000000d040972a4 */ /* 0x000fe2000f8e0209 */
[----:B------:R-:W2:Y:S01]  /*0d40*/  LDCU UR11, c[0x0][0x3c0] ;  /* 0x00007800ff0b77ac */ /* 0x000ea20008000800 */
[----:B0-----:R-:W-:Y:S02]  /*0d50*/  ISETP.NE.U32.AND P0, PT, RZ, UR20, PT ;  /* 0x00000014ff007c0c */ /* 0x001fe4000bf05070 */
[----:B------:R-:W-:-:S02]  /*0d60*/  UIADD3 UR9, UPT, UPT, UR15, UR9, URZ ;  /* 0x000000090f097290 */ /* 0x000fc4000fffe0ff */
[----:B------:R-:W-:Y:S01]  /*0d70*/  ISETP.NE.AND.EX P0, PT, RZ, UR21, PT, P0 ;  /* 0x00000015ff007c0c */ /* 0x000fe2000bf05300 */
[----:B-1----:R-:W-:Y:S01]  /*0d80*/  IMAD R5, R17, UR16, RZ ;  /* 0x0000001011057c24 */ /* 0x002fe2000f8e02ff */
[----:B------:R-:W0:Y:S02]  /*0d90*/  LDCU.64 UR20, c[0x0][0x3a8] ;  /* 0x00007500ff1477ac */ /* 0x000e240008000a00 */
[----:B------:R-:W-:Y:S02]  /*0da0*/  IMAD R9, R2, UR9, RZ ;  /* 0x0000000902097c24 */ /* 0x000fe4000f8e02ff */
[----:B------:R-:W-:-:S07]  /*0db0*/  IMAD R5, R16, UR17, R5 ;  /* 0x0000001110057c24 */ /* 0x000fce000f8e0205 */
[----:B0-2---:R-:W-:Y:S05]  /*0dc0*/  @!P0 EXIT ;  /* 0x000000000000894d */ /* 0x005fea0003800000 */
[----:B------:R-:W-:Y:S01]  /*0dd0*/  IMAD.WIDE.U32 R16, R16, UR16, RZ ;  /* 0x0000001010107c25 */ /* 0x000fe2000f8e00ff */
[----:B------:R-:W-:Y:S01]  /*0de0*/  UIMAD UR4, UR12, UR11, URZ ;  /* 0x0000000b0c0472a4 */ /* 0x000fe2000f8e02ff */
[----:B------:R-:W-:Y:S02]  /*0df0*/  BSSY.RECONVERGENT B0, `(.L_x_15) ;  /* 0x0000030000007945 */ /* 0x000fe40003800200 */
[----:B------:R-:W-:Y:S01]  /*0e00*/  IMAD.IADD R19, R17, 0x1, R5 ;  /* 0x0000000111137824 */ /* 0x000fe200078e0205 */
[----:B------:R-:W-:Y:S01]  /*0e10*/  MOV R5, R7 ;  /* 0x0000000700057202 */ /* 0x000fe20000000f00 */
[----:B------:R-:W-:Y:S02]  /*0e20*/  IMAD R13, R3, UR14, R9 ;  /* 0x0000000e030d7c24 */ /* 0x000fe4000f8e0209 */
[----:B------:R-:W-:Y:S01]  /*0e30*/  IMAD R9, R0, UR18, RZ ;  /* 0x0000001200097c24 */ /* 0x000fe2000f8e02ff */
[----:B------:R-:W-:Y:S01]  /*0e40*/  LOP3.LUT R0, R19, UR17, RZ, 0xfc, !PT ;  /* 0x0000001113007c12 */ /* 0x000fe2000f8efcff */
[----:B------:R-:W-:-:S03]  /*0e50*/  IMAD.WIDE.U32 R10, R2, UR14, RZ ;  /* 0x0000000e020a7c25 */ /* 0x000fc6000f8e00ff */
[----:B------:R-:W-:Y:S01]  /*0e60*/  ISETP.NE.U32.AND P0, PT, R0, RZ, PT ;  /* 0x000000ff0000720c */ /* 0x000fe20003f05070 */
[----:B------:R-:W-:Y:S02]  /*0e70*/  IMAD R3, R3, UR20, RZ ;  /* 0x0000001403037c24 */ /* 0x000fe4000f8e02ff */
[----:B------:R-:W-:Y:S02]  /*0e80*/  IMAD.MOV.U32 R4, RZ, RZ, R6 ;  /* 0x000000ffff047224 */ /* 0x000fe400078e0006 */
[----:B------:R-:W-:Y:S02]  /*0e90*/  IMAD.IADD R11, R11, 0x1, R13 ;  /* 0x000000010b0b7824 */ /* 0x000fe400078e020d */
[----:B------:R-:W-:Y:S02]  /*0ea0*/  IMAD R13, R2, UR21, R3 ;  /* 0x00000015020d7c24 */ /* 0x000fe4000f8e0203 */
[----:B------:R-:W-:Y:S02]  /*0eb0*/  IMAD R3, R8, UR19, R9 ;  /* 0x0000001308037c24 */ /* 0x000fe4000f8e0209 */
[----:B------:R-:W-:-:S04]  /*0ec0*/  IMAD.WIDE.U32 R4, R2, UR20, R4 ;  /* 0x0000001402047c25 */ /* 0x000fc8000f8e0004 */
[----:B------:R-:W-:-:S04]  /*0ed0*/  IMAD.WIDE.U32 R8, R8, UR18, RZ ;  /* 0x0000001208087c25 */ /* 0x000fc8000f8e00ff */
[----:B------:R-:W-:-:S04]  /*0ee0*/  IMAD.WIDE.U32 R10, R6, UR4, R10 ;  /* 0x00000004060a7c25 */ /* 0x000fc8000f8e000a */
[----:B------:R-:W-:Y:S02]  /*0ef0*/  IMAD.IADD R3, R9, 0x1, R3 ;  /* 0x0000000109037824 */ /* 0x000fe400078e0203 */
[----:B------:R-:W-:Y:S01]  /*0f00*/  IMAD.IADD R2, R5, 0x1, R13 ;  /* 0x0000000105027824 */ /* 0x000fe200078e020d */
[----:B------:R-:W-:Y:S06]  /*0f10*/  @P0 BRA `(.L_x_16) ;  /* 0x0000000000500947 */ /* 0x000fec0003800000 */
[----:B------:R-:W0:Y:S01]  /*0f20*/  I2F.U32.RP R0, UR16 ;  /* 0x0000001000007d06 */ /* 0x000e220008209000 */
[----:B------:R-:W-:-:S07]  /*0f30*/  ISETP.NE.U32.AND P2, PT, RZ, UR16, PT ;  /* 0x00000010ff007c0c */ /* 0x000fce000bf45070 */
        /* <DEDUP_REMOVED lines=13> */
[----:B------:R-:W-:Y:S01]  /*1010*/  ISETP.GE.U32.AND P1, PT, R13, UR16, PT ;  /* 0x000000100d007c0c */ /* 0x000fe2000bf26070 */
[----:B------:R-:W-:-:S12]  /*1020*/  IMAD.MOV.U32 R13, RZ, RZ, RZ ;  /* 0x000000ffff0d7224 */ /* 0x000fd800078e00ff */
[----:B------:R-:W-:Y:S01]  /*1030*/  @P1 VIADD R12, R12, 0x1 ;  /* 0x000000010c0c1836 */ /* 0x000fe20000000000 */
[----:B------:R-:W-:Y:S01]  /*1040*/  @!P2 LOP3.LUT R12, RZ, UR16, RZ, 0x33, !PT ;  /* 0x00000010ff0cac12 */ /* 0x000fe2000f8e33ff */
[----:B------:R-:W-:Y:S06]  /*1050*/  BRA `(.L_x_17) ;  /* 0x0000000000247947 */ /* 0x000fec0003800000 */
.L_x_16:
[----:B------:R-:W0:Y:S01]  /*1060*/  LDCU.64 UR4, c[0x0][0x3e0] ;  /* 0x00007c00ff0477ac */ /* 0x000e220008000a00 */
[----:B------:R-:W-:Y:S01]  /*1070*/  IMAD.MOV.U32 R24, RZ, RZ, R16 ;  /* 0x000000ffff187224 */ /* 0x000fe200078e0010 */
[----:B------:R-:W-:Y:S01]  /*1080*/  MOV R0, 0x10d0 ;  /* 0x000010d000007802 */ /* 0x000fe20000000f00 */
[----:B------:R-:W-:Y:S01]  /*1090*/  IMAD.MOV.U32 R25, RZ, RZ, R19 ;  /* 0x000000ffff197224 */ /* 0x000fe200078e0013 */
[----:B0-----:R-:W-:Y:S01]  /*10a0*/  MOV R22, UR4 ;  /* 0x0000000400167c02 */ /* 0x001fe20008000f00 */
[----:B------:R-:W-:-:S07]  /*10b0*/  IMAD.U32 R23, RZ, RZ, UR5 ;  /* 0x00000005ff177e24 */ /* 0x000fce000f8e00ff */
[----:B------:R-:W-:Y:S05]  /*10c0*/  CALL.REL.NOINC `($__internal_0_$__cuda_sm20_div_u64) ;  /* 0x0000001800a47944 */ /* 0x000fea0003c00000 */
[----:B------:R-:W-:Y:S01]  /*10d0*/  IMAD.MOV.U32 R12, RZ, RZ, R20 ;  /* 0x000000ffff0c7224 */ /* 0x000fe200078e0014 */
[----:B------:R-:W-:-:S07]  /*10e0*/  MOV R13, R21 ;  /* 0x00000015000d7202 */ /* 0x000fce0000000f00 */
.L_x_17:
[----:B------:R-:W-:Y:S05]  /*10f0*/  BSYNC.RECONVERGENT B0 ;  /* 0x0000000000007941 */ /* 0x000fea0003800200 */
.L_x_15:
        /* <DEDUP_REMOVED lines=15> */
[----:B------:R-:W-:-:S05]  /*11f0*/  IMAD.HI.U32 R14, R15, R8, RZ ;  /* 0x000000080f0e7227 */ /* 0x000fca00078e00ff */
[----:B------:R-:W-:-:S05]  /*1200*/  IADD3 R15, PT, PT, -R14, RZ, RZ ;  /* 0x000000ff0e0f7210 */ /* 0x000fca0007ffe1ff */
[----:B------:R-:W-:-:S05]  /*1210*/  IMAD R15, R15, UR4, R8 ;  /* 0x000000040f0f7c24 */ /* 0x000fca000f8e0208 */
[----:B------:R-:W-:-:S13]  /*1220*/  ISETP.GE.U32.AND P0, PT, R15, UR4, PT ;  /* 0x000000040f007c0c */ /* 0x000fda000bf06070 */
[----:B------:R-:W-:Y:S02]  /*1230*/  @P0 VIADD R15, R15, -UR4 ;  /* 0x800000040f0f0c36 */ /* 0x000fe40008000000 */
[----:B------:R-:W-:-:S03]  /*1240*/  @P0 VIADD R14, R14, 0x1 ;  /* 0x000000010e0e0836 */ /* 0x000fc60000000000 */
[----:B------:R-:W-:Y:S01]  /*1250*/  ISETP.GE.U32.AND P1, PT, R15, UR4, PT ;  /* 0x000000040f007c0c */ /* 0x000fe2000bf26070 */
[----:B------:R-:W-:-:S12]  /*1260*/  HFMA2 R15, -RZ, RZ, 0, 0 ;  /* 0x00000000ff0f7431 */ /* 0x000fd800000001ff */
[----:B------:R-:W-:Y:S01]  /*1270*/  @P1 VIADD R14, R14, 0x1 ;  /* 0x000000010e0e1836 */ /* 0x000fe20000000000 */
[----:B------:R-:W-:Y:S01]  /*1280*/  @!P2 LOP3.LUT R14, RZ, UR4, RZ, 0x33, !PT ;  /* 0x00000004ff0eac12 */ /* 0x000fe2000f8e33ff */
[----:B------:R-:W-:Y:S06]  /*1290*/  BRA `(.L_x_20) ;  /* 0x0000000000247947 */ /* 0x000fec0003800000 */
.L_x_19:
[----:B------:R-:W0:Y:S01]  /*12a0*/  LDCU.64 UR4, c[0x0][0x3e8] ;  /* 0x00007d00ff0477ac */ /* 0x000e220008000a00 */
[----:B------:R-:W-:Y:S01]  /*12b0*/  IMAD.MOV.U32 R24, RZ, RZ, R8 ;  /* 0x000000ffff187224 */ /* 0x000fe200078e0008 */
[----:B------:R-:W-:Y:S02]  /*12c0*/  MOV R25, R3 ;  /* 0x0000000300197202 */ /* 0x000fe40000000f00 */
[----:B------:R-:W-:Y:S01]  /*12d0*/  MOV R0, 0x1310 ;  /* 0x0000131000007802 */ /* 0x000fe20000000f00 */
[----:B0-----:R-:W-:Y:S02]  /*12e0*/  IMAD.U32 R22, RZ, RZ, UR4 ;  /* 0x00000004ff167e24 */ /* 0x001fe4000f8e00ff */
[----:B------:R-:W-:-:S07]  /*12f0*/  IMAD.U32 R23, RZ, RZ, UR5 ;  /* 0x00000005ff177e24 */ /* 0x000fce000f8e00ff */
[----:B------:R-:W-:Y:S05]  /*1300*/  CALL.REL.NOINC `($__internal_0_$__cuda_sm20_div_u64) ;  /* 0x0000001800147944 */ /* 0x000fea0003c00000 */
[----:B------:R-:W-:Y:S02]  /*1310*/  IMAD.MOV.U32 R14, RZ, RZ, R20 ;  /* 0x000000ffff0e7224 */ /* 0x000fe400078e0014 */
[----:B------:R-:W-:-:S07]  /*1320*/  IMAD.MOV.U32 R15, RZ, RZ, R21 ;  /* 0x000000ffff0f7224 */ /* 0x000fce00078e0015 */
.L_x_20:
[----:B------:R-:W-:Y:S05]  /*1330*/  BSYNC.RECONVERGENT B0 ;  /* 0x0000000000007941 */ /* 0x000fea0003800200 */
.L_x_18:
[----:B------:R-:W0:Y:S01]  /*1340*/  LDCU.64 UR4, c[0x0][0x3b0] ;  /* 0x00007600ff0477ac */ /* 0x000e220008000a00 */
[----:B------:R-:W-:Y:S01]  /*1350*/  IMAD.MOV.U32 R18, RZ, RZ, R16 ;  /* 0x000000ffff127224 */ /* 0x000fe200078e0010 */
[----:B------:R-:W1:Y:S01]  /*1360*/  LDCU UR9, c[0x0][0x388] ;  /* 0x00007100ff0977ac */ /* 0x000e620008000800 */
[----:B------:R-:W2:Y:S01]  /*1370*/  LDCU UR12, c[0x0][0x398] ;  /* 0x00007300ff0c77ac */ /* 0x000ea20008000800 */
[----:B------:R-:W3:Y:S01]  /*1380*/  LDCU.64 UR18, c[0x0][0x358] ;  /* 0x00006b00ff1277ac */ /* 0x000ee20008000a00 */
[----:B0-----:R-:W-:Y:S02]  /*1390*/  IMAD R5, R2, UR4, RZ ;  /* 0x0000000402057c24 */ /* 0x001fe4000f8e02ff */
[C---:B------:R-:W-:Y:S01]  /*13a0*/  IMAD.WIDE.U32 R16, R4.reuse, UR4, R18 ;  /* 0x0000000404107c25 */ /* 0x040fe2000f8e0012 */
[----:B------:R-:W-:Y:S01]  /*13b0*/  UMOV UR4, URZ ;  /* 0x000000ff00047c82 */ /* 0x000fe20008000000 */
[----:B-1----:R-:W-:Y:S02]  /*13c0*/  USHF.R.S32.HI UR9, URZ, 0x1f, UR9 ;  /* 0x0000001fff097899 */ /* 0x002fe40008011409 */
[----:B------:R-:W-:Y:S01]  /*13d0*/  IMAD R5, R4, UR5, R5 ;  /* 0x0000000504057c24 */ /* 0x000fe2000f8e0205 */
[----:B------:R-:W-:Y:S01]  /*13e0*/  UMOV UR5, URZ ;  /* 0x000000ff00057c82 */ /* 0x000fe20008000000 */
[----:B--2---:R-:W-:-:S03]  /*13f0*/  USHF.R.S32.HI UR12, URZ, 0x1f, UR12 ;  /* 0x0000001fff0c7899 */ /* 0x004fc6000801140c */
[----:B---3--:R-:W-:-:S09]  /*1400*/  IADD3 R0, PT, PT, R17, R5, RZ ;  /* 0x0000000511007210 */ /* 0x008fd20007ffe0ff */
.L_x_31:
[----:B0-----:R-:W0:Y:S01]  /*1410*/  LDCU.64 UR14, c[0x0][0x3d0] ;  /* 0x00007a00ff0e77ac */ /* 0x001e220008000a00 */
[----:B-1----:R-:W1:Y:S01]  /*1420*/  LDC.64 R20, c[0x0][0x3c0] ;  /* 0x0000f000ff147b82 */ /* 0x002e620000000a00 */
[----:B------:R-:W-:Y:S01]  /*1430*/  IMAD.MOV.U32 R18, RZ, RZ, R10 ;  /* 0x000000ffff127224 */ /* 0x000fe200078e000a */
[----:B------:R-:W-:Y:S01]  /*1440*/  MOV R22, R12 ;  /* 0x0000000c00167202 */ /* 0x000fe20000000f00 */
[----:B------:R-:W0:Y:S01]  /*1450*/  LDCU.64 UR16, c[0x0][0x3c0] ;  /* 0x00007800ff1077ac */ /* 0x000e220008000a00 */
[----:B------:R-:W-:Y:S01]  /*1460*/  IMAD.MOV.U32 R23, RZ, RZ, R13 ;  /* 0x000000ffff177224 */ /* 0x000fe200078e000d */
[----:B------:R-:W2:Y:S01]  /*1470*/  LDCU.128 UR20, c[0x0][0x3d0] ;  /* 0x00007a00ff1477ac */ /* 0x000ea20008000c00 */
[----:B0-----:R-:W-:Y:S02]  /*1480*/  UIMAD UR15, UR15, UR16, URZ ;  /* 0x000000100f0f72a4 */ /* 0x001fe4000f8e02ff */
[----:B------:R-:W-:Y:S01]  /*1490*/  UIMAD.WIDE.U32 UR10, UR14, UR16, URZ ;  /* 0x000000100e0a72a5 */ /* 0x000fe2000f8e00ff */
[----:B-1----:R-:W-:Y:S01]  /*14a0*/  IMAD R2, R20, UR5, RZ ;  /* 0x0000000514027c24 */ /* 0x002fe2000f8e02ff */
[----:B------:R-:W-:-:S02]  /*14b0*/  UIMAD UR15, UR17, UR14, UR15 ;  /* 0x0000000e110f72a4 */ /* 0x000fc4000f8e020f */
[----:B--2---:R-:W-:Y:S01]  /*14c0*/  UISETP.GE.U32.AND UP1, UPT, UR22, 0x8, UPT ;  /* 0x000000081600788c */ /* 0x004fe2000bf26070 */
[----:B------:R-:W-:Y:S01]  /*14d0*/  IMAD R21, R21, UR4, R2 ;  /* 0x0000000415157c24 */ /* 0x000fe2000f8e0202 */
[----:B------:R-:W-:Y:S02]  /*14e0*/  UIADD3 UR15, UPT, UPT, UR11, UR15, URZ ;  /* 0x0000000f0b0f7290 */ /* 0x000fe4000fffe0ff */
[----:B------:R-:W-:-:S04]  /*14f0*/  UISETP.GE.U32.AND.EX UP1, UPT, UR23, URZ, UPT, UP1 ;  /* 0x000000ff1700728c */ /* 0x000fc8000bf26110 */
[----:B------:R-:W-:-:S04]  /*1500*/  IMAD R5, R6, UR15, RZ ;  /* 0x0000000f06057c24 */ /* 0x000fc8000f8e02ff */
[----:B------:R-:W-:Y:S01]  /*1510*/  IMAD R5, R7, UR10, R5 ;  /* 0x0000000a07057c24 */ /* 0x000fe2000f8e0205 */
[----:B------:R-:W0:Y:S03]  /*1520*/  LDCU.64 UR10, c[0x0][0x3b8] ;  /* 0x00007700ff0a77ac */ /* 0x000e260008000a00 */
[----:B------:R-:W-:Y:S02]  /*1530*/  IMAD.IADD R19, R11, 0x1, R5 ;  /* 0x000000010b137824 */ /* 0x000fe400078e0205 */
[----:B------:R-:W1:Y:S01]  /*1540*/  LDC.64 R4, c[0x0][0x3c8] ;  /* 0x0000f200ff047b82 */ /* 0x000e620000000a00 */
[----:B------:R-:W-:-:S04]  /*1550*/  IMAD.WIDE.U32 R18, R20, UR4, R18 ;  /* 0x0000000414127c25 */ /* 0x000fc8000f8e0012 */
[----:B------:R-:W-:Y:S01]  /*1560*/  IMAD.IADD R2, R19, 0x1, R21 ;  /* 0x0000000113027824 */ /* 0x000fe200078e0215 */
[----:B------:R-:W-:Y:S01]  /*1570*/  IADD3 R21, P0, PT, R16, UR4, RZ ;  /* 0x0000000410157c10 */ /* 0x000fe2000ff1e0ff */
[----:B------:R-:W-:Y:S01]  /*1580*/  IMAD.WIDE.U32 R22, R18, UR22, R22 ;  /* 0x0000001612167c25 */ /* 0x000fe2000f8e0016 */
[----:B------:R-:W-:Y:S02]  /*1590*/  UIADD3 UR4, UP2, UPT, UR4, 0x1, URZ ;  /* 0x0000000104047890 */ /* 0x000fe4000ff5e0ff */
[----:B------:R-:W-:Y:S01]  /*15a0*/  IADD3.X R19, PT, PT, R0, UR5, RZ, P0, !PT ;  /* 0x0000000500137c10 */ /* 0x000fe200087fe4ff */
[----:B------:R-:W-:Y:S01]  /*15b0*/  IMAD R25, R2, UR22, RZ ;  /* 0x0000001602197c24 */ /* 0x000fe2000f8e02ff */
[----:B------:R-:W-:Y:S01]  /*15c0*/  UISETP.GE.U32.AND UP0, UPT, UR4, UR20, UPT ;  /* 0x000000140400728c */ /* 0x000fe2000bf06070 */
[----:B------:R-:W-:Y:S01]  /*15d0*/  IMAD.MOV.U32 R2, RZ, RZ, R8 ;  /* 0x000000ffff027224 */ /* 0x000fe200078e0008 */
[----:B------:R-:W-:Y:S01]  /*15e0*/  UIADD3.X UR5, UPT, UPT, URZ, UR5, URZ, UP2, !UPT ;  /* 0x00000005ff057290 */ /* 0x000fe200097fe4ff */
[----:B------:R-:W-:-:S02]  /*15f0*/  IMAD R25, R18, UR23, R25 ;  /* 0x0000001712197c24 */ /* 0x000fc4000f8e0219 */
[----:B0-----:R-:W-:Y:S01]  /*1600*/  IMAD R20, R19, UR10, RZ ;  /* 0x0000000a13147c24 */ /* 0x001fe2000f8e02ff */
[----:B------:R-:W-:Y:S01]  /*1610*/  UISETP.GE.U32.AND.EX UP0, UPT, UR5, UR21, UPT, UP0 ;  /* 0x000000150500728c */ /* 0x000fe2000bf06100 */
[----:B------:R-:W-:Y:S02]  /*1620*/  IMAD.IADD R23, R23, 0x1, R25 ;  /* 0x0000000117177824 */ /* 0x000fe400078e0219 */
[C---:B----4-:R-:W-:Y:S01]  /*1630*/  IMAD R27, R21.reuse, UR11, R20 ;  /* 0x0000000b151b7c24 */ /* 0x050fe2000f8e0214 */
[----:B------:R-:W-:Y:S01]  /*1640*/  MOV R20, R14 ;  /* 0x0000000e00147202 */ /* 0x000fe20000000f00 */
[----:B------:R-:W-:-:S04]  /*1650*/  IMAD.WIDE.U32 R18, R21, UR10, R2 ;  /* 0x0000000a15127c25 */ /* 0x000fc8000f8e0002 */
[----:B------:R-:W-:Y:S02]  /*1660*/  IMAD.MOV.U32 R21, RZ, RZ, R15 ;  /* 0x000000ffff157224 */ /* 0x000fe400078e000f */
[-C--:B-1----:R-:W-:Y:S02]  /*1670*/  IMAD R23, R23, R4.reuse, RZ ;  /* 0x0000000417177224 */ /* 0x082fe400078e02ff */
[----:B------:R-:W-:Y:S01]  /*1680*/  IMAD.WIDE.U32 R20, R22, R4, R20 ;  /* 0x0000000416147225 */ /* 0x000fe200078e0014 */
[----:B------:R-:W-:-:S03]  /*1690*/  IADD3 R4, PT, PT, R19, R27, RZ ;  /* 0x0000001b13047210 */ /* 0x000fc60007ffe0ff */
[----:B------:R-:W-:Y:S02]  /*16a0*/  IMAD R5, R22, R5, R23 ;  /* 0x0000000516057224 */ /* 0x000fe400078e0217 */
[----:B------:R-:W-:Y:S02]  /*16b0*/  IMAD.MOV.U32 R2, RZ, RZ, RZ ;  /* 0x000000ffff027224 */ /* 0x000fe400078e00ff */
[----:B------:R-:W-:Y:S02]  /*16c0*/  IMAD.MOV.U32 R25, RZ, RZ, RZ ;  /* 0x000000ffff197224 */ /* 0x000fe400078e00ff */
[----:B------:R-:W-:Y:S01]  /*16d0*/  IMAD.IADD R5, R21, 0x1, R5 ;  /* 0x0000000115057824 */ /* 0x000fe200078e0205 */
[----:B------:R-:W-:Y:S06]  /*16e0*/  BRA.U !UP1, `(.L_x_21) ;  /* 0x00000009093c7547 */ /* 0x000fec000b800000 */
[----:B------:R-:W-:Y:S01]  /*16f0*/  IMAD.MOV.U32 R25, RZ, RZ, RZ ;  /* 0x000000ffff197224 */ /* 0x000fe200078e00ff */
[----:B------:R-:W0:Y:S01]  /*1700*/  LDCU UR11, c[0x0][0x3dc] ;  /* 0x00007b80ff0b77ac */ /* 0x000e220008000800 */
[----:B------:R-:W-:Y:S01]  /*1710*/  IMAD.MOV.U32 R23, RZ, RZ, RZ ;  /* 0x000000ffff177224 */ /* 0x000fe200078e00ff */
[----:B------:R-:W1:Y:S01]  /*1720*/  LDCU UR13, c[0x0][0x398] ;  /* 0x00007300ff0d77ac */ /* 0x000e620008000800 */
[----:B------:R-:W2:Y:S01]  /*1730*/  LDCU UR16, c[0x0][0x388] ;  /* 0x00007100ff1077ac */ /* 0x000ea20008000800 */
[----:B------:R-:W3:Y:S01]  /*1740*/  LDCU.64 UR14, c[0x0][0x390] ;  /* 0x00007200ff0e77ac */ /* 0x000ee20008000a00 */
[----:B------:R-:W-:-:S12]  /*1750*/  ULOP3.LUT UR10, UR22, 0xfffffff8, URZ, 0xc0, !UPT ;  /* 0xfffffff8160a7892 */ /* 0x000fd8000f8ec0ff */
.L_x_22:
[----:B------:R-:W-:Y:S01]  /*1760*/  IADD3 R2, P1, PT, R25, R18, RZ ;  /* 0x0000001219027210 */ /* 0x000fe20007f3e0ff */
[----:B------:R-:W-:Y:S01]  /*1770*/  IMAD R22, R23, UR6, RZ ;  /* 0x0000000617167c24 */ /* 0x000fe2000f8e02ff */
[----:B------:R-:W-:Y:S01]  /*1780*/  MOV R26, R20 ;  /* 0x00000014001a7202 */ /* 0x000fe20000000f00 */
[----:B----4-:R-:W-:Y:S01]  /*1790*/  IMAD.MOV.U32 R27, RZ, RZ, R5 ;  /* 0x000000ffff1b7224 */ /* 0x010fe200078e0005 */
[----:B-1----:R-:W-:Y:S01]  /*17a0*/  ISETP.GE.U32.AND P0, PT, R2, UR13, PT ;  /* 0x0000000d02007c0c */ /* 0x002fe2000bf06070 */
[C---:B------:R-:W-:Y:S02]  /*17b0*/  IMAD R29, R25.reuse, UR8, R22 ;  /* 0x00000008191d7c24 */ /* 0x040fe4000f8e0216 */
[----:B------:R-:W-:-:S04]  /*17c0*/  IMAD.WIDE.U32 R26, R25, UR6, R26 ;  /* 0x00000006191a7c25 */ /* 0x000fc8000f8e001a */
[----:B------:R-:W-:Y:S01]  /*17d0*/  IMAD.X R33, R23, 0x1, R4, P1 ;  /* 0x0000000117217824 */ /* 0x000fe200008e0604 */
[----:B--2---:R-:W-:Y:S01]  /*17e0*/  ISETP.GE.U32.AND P1, PT, R26, UR16, PT ;  /* 0x000000101a007c0c */ /* 0x004fe2000bf26070 */
[----:B------:R-:W-:-:S03]  /*17f0*/  IMAD.IADD R32, R27, 0x1, R29 ;  /* 0x000000011b207824 */ /* 0x000fc600078e021d */
[----:B------:R-:W-:-:S04]  /*1800*/  ISETP.GE.U32.AND.EX P0, PT, R33, UR12, PT, P0 ;  /* 0x0000000c21007c0c */ /* 0x000fc8000bf06100 */
[----:B------:R-:W-:Y:S02]  /*1810*/  ISETP.GE.U32.OR.EX P0, PT, R32, UR9, P0, P1 ;  /* 0x0000000920007c0c */ /* 0x000fe40008706510 */
[----:B---3--:R-:W-:-:S04]  /*1820*/  LEA R30, P1, R2, UR14, 0x2 ;  /* 0x0000000e021e7c11 */ /* 0x008fc8000f8210ff */
[----:B------:R-:W-:-:S07]  /*1830*/  LEA.HI.X R31, R2, UR15, R33, 0x2, P1 ;  /* 0x0000000f021f7c11 */ /* 0x000fce00088f1421 */
[----:B------:R-:W1:Y:S01]  /*1840*/  @!P0 LDC.64 R28, c[0x0][0x380] ;  /* 0x0000e000ff1c8b82 */ /* 0x000e620000000a00 */
[----:B------:R-:W2:Y:S01]  /*1850*/  @!P0 LDG.E R22, desc[UR18][R30.64] ;  /* 0x000000121e168981 */ /* 0x000ea2000c1e1900 */
[----:B-1----:R-:W-:-:S04]  /*1860*/  @!P0 LEA R28, P2, R26, R28, 0x2 ;  /* 0x0000001c1a1c8211 */ /* 0x002fc800078410ff */
[----:B------:R-:W-:-:S06]  /*1870*/  @!P0 LEA.HI.X R29, R26, R29, R32, 0x2, P2 ;  /* 0x0000001d1a1d8211 */ /* 0x000fcc00010f1420 */
[----:B------:R1:W2:Y:S01]  /*1880*/  @!P0 LDG.E R29, desc[UR18][R28.64] ;  /* 0x000000121c1d8981 */ /* 0x0002a2000c1e1900 */
[----:B------:R-:W-:Y:S02]  /*1890*/  IADD3 R27, P3, PT, R2, 0x1, RZ ;  /* 0x00000001021b7810 */ /* 0x000fe40007f7e0ff */
[----:B------:R-:W-:Y:S02]  /*18a0*/  IADD3 R24, P2, PT, R26, UR6, RZ ;  /* 0x000000061a187c10 */ /* 0x000fe4000ff5e0ff */
[----:B------:R-:W-:Y:S02]  /*18b0*/  ISETP.GE.U32.AND P1, PT, R27, UR13, PT ;  /* 0x0000000d1b007c0c */ /* 0x000fe4000bf26070 */
[----:B------:R-:W-:Y:S02]  /*18c0*/  IADD3.X R26, PT, PT, RZ, R33, RZ, P3, !PT ;  /* 0x00000021ff1a7210 */ /* 0x000fe40001ffe4ff */
[----:B------:R-:W-:Y:S02]  /*18d0*/  IADD3.X R32, PT, PT, R32, UR8, RZ, P2, !PT ;  /* 0x0000000820207c10 */ /* 0x000fe400097fe4ff */
[----:B------:R-:W-:-:S02]  /*18e0*/  ISETP.GE.U32.AND.EX P1, PT, R26, UR12, PT, P1 ;  /* 0x0000000c1a007c0c */ /* 0x000fc4000bf26110 */
[----:B------:R-:W-:-:S04]  /*18f0*/  ISETP.GE.U32.AND P2, PT, R24, UR16, PT ;  /* 0x0000001018007c0c */ /* 0x000fc8000bf46070 */
[----:B------:R-:W-:-:S13]  /*1900*/  ISETP.GE.U32.OR.EX P1, PT, R32, UR9, P1, P2 ;  /* 0x0000000920007c0c */ /* 0x000fda0008f26520 */
[----:B------:R-:W1:Y:S02]  /*1910*/  @!P1 LDC.64 R26, c[0x0][0x380] ;  /* 0x0000e000ff1a9b82 */ /* 0x000e640000000a00 */
[----:B-1----:R-:W-:Y:S01]  /*1920*/  @!P1 LEA R28, P2, R24, R26, 0x2 ;  /* 0x0000001a181c9211 */ /* 0x002fe200078410ff */
[----:B--2---:R-:W-:-:S03]  /*1930*/  @!P0 FADD R35, R29, R22 ;  /* 0x000000161d238221 */ /* 0x004fc60000000000 */
[----:B------:R-:W-:Y:S01]  /*1940*/  @!P1 LEA.HI.X R29, R24, R27, R32, 0x2, P2 ;  /* 0x0000001b181d9211 */ /* 0x000fe200010f1420 */
[----:B------:R-:W2:Y:S04]  /*1950*/  @!P1 LDG.E R22, desc[UR18][R30.64+0x4] ;  /* 0x000004121e169981 */ /* 0x000ea8000c1e1900 */
[----:B------:R1:W-:Y:S04]  /*1960*/  @!P0 STG.E desc[UR18][R30.64], R35 ;  /* 0x000000231e008986 */ /* 0x0003e8000c101912 */
[----:B------:R-:W2:Y:S01]  /*1970*/  @!P1 LDG.E R29, desc[UR18][R28.64] ;  /* 0x000000121c1d9981 */ /* 0x000ea2000c1e1900 */
[----:B------:R-:W-:-:S04]  /*1980*/  IADD3 R26, P2, PT, R2, 0x2, RZ ;  /* 0x00000002021a7810 */ /* 0x000fc80007f5e0ff */
[----:B------:R-:W-:Y:S01]  /*1990*/  ISETP.GE.U32.AND P0, PT, R26, UR13, PT ;  /* 0x0000000d1a007c0c */ /* 0x000fe2000bf06070 */
[----:B------:R-:W-:Y:S01]  /*19a0*/  IMAD.X R26, RZ, RZ, R33, P2 ;  /* 0x000000ffff1a7224 */ /* 0x000fe200010e0621 */
[----:B------:R-:W-:-:S04]  /*19b0*/  IADD3 R24, P2, PT, R24, UR6, RZ ;  /* 0x0000000618187c10 */ /* 0x000fc8000ff5e0ff */
[----:B------:R-:W-:Y:S02]  /*19c0*/  IADD3.X R32, PT, PT, R32, UR8, RZ, P2, !PT ;  /* 0x0000000820207c10 */ /* 0x000fe400097fe4ff */
[----:B------:R-:W-:Y:S02]  /*19d0*/  ISETP.GE.U32.AND.EX P0, PT, R26, UR12, PT, P0 ;  /* 0x0000000c1a007c0c */ /* 0x000fe4000bf06100 */
[----:B------:R-:W-:-:S04]  /*19e0*/  ISETP.GE.U32.AND P2, PT, R24, UR16, PT ;  /* 0x0000001018007c0c */ /* 0x000fc8000bf46070 */
[----:B------:R-:W-:-:S13]  /*19f0*/  ISETP.GE.U32.OR.EX P0, PT, R32, UR9, P0, P2 ;  /* 0x0000000920007c0c */ /* 0x000fda0008706520 */
[----:B------:R-:W3:Y:S02]  /*1a00*/  @!P0 LDC.64 R26, c[0x0][0x380] ;  /* 0x0000e000ff1a8b82 */ /* 0x000ee40000000a00 */
[----:B---3--:R-:W-:-:S04]  /*1a10*/  @!P0 LEA R34, P2, R24, R26, 0x2 ;  /* 0x0000001a18228211 */ /* 0x008fc800078410ff */
[----:B-1----:R-:W-:Y:S01]  /*1a20*/  @!P0 LEA.HI.X R35, R24, R27, R32, 0x2, P2 ;  /* 0x0000001b18238211 */ /* 0x002fe200010f1420 */
[----:B--2---:R-:W-:Y:S02]  /*1a30*/  @!P1 FADD R29, R29, R22 ;  /* 0x000000161d1d9221 */ /* 0x004fe40000000000 */
        /* <DEDUP_REMOVED lines=34> */
[----:B------:R-:W-:Y:S02]  /*1c60*/  ISETP.GE.U32.AND P1, PT, R26, UR13, PT ;  /* 0x0000000d1a007c0c */ /* 0x000fe4000bf26070 */
[----:B------:R-:W-:Y:S02]  /*1c70*/  IADD3.X R26, PT, PT, RZ, R33, RZ, P2, !PT ;  /* 0x00000021ff1a7210 */ /* 0x000fe400017fe4ff */
[----:B------:R-:W-:Y:S02]  /*1c80*/  IADD3 R24, P2, PT, R24, UR6, RZ ;  /* 0x0000000618187c10 */ /* 0x000fe4000ff5e0ff */
[----:B------:R-:W-:Y:S02]  /*1c90*/  ISETP.GE.U32.AND.EX P1, PT, R26, UR12, PT, P1 ;  /* 0x0000000c1a007c0c */ /* 0x000fe4000bf26110 */
[----:B------:R-:W-:Y:S02]  /*1ca0*/  IADD3.X R32, PT, PT, R32, UR8, RZ, P2, !PT ;  /* 0x0000000820207c10 */ /* 0x000fe400097fe4ff */
[----:B------:R-:W-:-:S04]  /*1cb0*/  ISETP.GE.U32.AND P2, PT, R24, UR16, PT ;  /* 0x0000001018007c0c */ /* 0x000fc8000bf46070 */
[----:B------:R-:W-:-:S13]  /*1cc0*/  ISETP.GE.U32.OR.EX P1, PT, R32, UR9, P1, P2 ;  /* 0x0000000920007c0c */ /* 0x000fda0008f26520 */
[----:B------:R-:W3:Y:S02]  /*1cd0*/  @!P1 LDC.64 R26, c[0x0][0x380] ;  /* 0x0000e000ff1a9b82 */ /* 0x000ee40000000a00 */
[----:B---3--:R-:W-:-:S04]  /*1ce0*/  @!P1 LEA R28, P2, R24, R26, 0x2 ;  /* 0x0000001a181c9211 */ /* 0x008fc800078410ff */
[----:B-1----:R-:W-:Y:S01]  /*1cf0*/  @!P1 LEA.HI.X R29, R24, R27, R32, 0x2, P2 ;  /* 0x0000001b181d9211 */ /* 0x002fe200010f1420 */
[----:B--2---:R-:W-:Y:S02]  /*1d00*/  @!P0 FADD R35, R35, R22 ;  /* 0x0000001623238221 */ /* 0x004fe40000000000 */
[----:B------:R-:W2:Y:S04]  /*1d10*/  @!P1 LDG.E R22, desc[UR18][R30.64+0x14] ;  /* 0x000014121e169981 */ /* 0x000ea8000c1e1900 */
[----:B------:R-:W-:Y:S04]  /*1d20*/  @!P0 STG.E desc[UR18][R30.64+0x10], R35 ;  /* 0x000010231e008986 */ /* 0x000fe8000c101912 */
        /* <DEDUP_REMOVED lines=9> */
[----:B------:R-:W1:Y:S02]  /*1dc0*/  @!P0 LDC.64 R26, c[0x0][0x380] ;  /* 0x0000e000ff1a8b82 */ /* 0x000e640000000a00 */
[----:B-1----:R-:W-:-:S04]  /*1dd0*/  @!P0 LEA R26, P2, R24, R26, 0x2 ;  /* 0x0000001a181a8211 */ /* 0x002fc800078410ff */
[----:B------:R-:W-:Y:S01]  /*1de0*/  @!P0 LEA.HI.X R27, R24, R27, R32, 0x2, P2 ;  /* 0x0000001b181b8211 */ /* 0x000fe200010f1420 */
[----:B--2---:R-:W-:Y:S02]  /*1df0*/  @!P1 FADD R29, R29, R22 ;  /* 0x000000161d1d9221 */ /* 0x004fe40000000000 */
[----:B------:R-:W2:Y:S04]  /*1e00*/  @!P0 LDG.E R22, desc[UR18][R30.64+0x18] ;  /* 0x000018121e168981 */ /* 0x000ea8000c1e1900 */
[----:B------:R1:W-:Y:S04]  /*1e10*/  @!P1 STG.E desc[UR18][R30.64+0x14], R29 ;  /* 0x0000141d1e009986 */ /* 0x0003e8000c101912 */
[----:B------:R-:W2:Y:S01]  /*1e20*/  @!P0 LDG.E R27, desc[UR18][R26.64] ;  /* 0x000000121a1b8981 */ /* 0x000ea2000c1e1900 */
[----:B------:R-:W-:-:S05]  /*1e30*/  IADD3 R2, P2, PT, R2, 0x7, RZ ;  /* 0x0000000702027810 */ /* 0x000fca0007f5e0ff */
[----:B------:R-:W-:Y:S01]  /*1e40*/  IMAD.X R33, RZ, RZ, R33, P2 ;  /* 0x000000ffff217224 */ /* 0x000fe200010e0621 */
[----:B------:R-:W-:Y:S02]  /*1e50*/  IADD3 R24, P2, PT, R24, UR6, RZ ;  /* 0x0000000618187c10 */ /* 0x000fe4000ff5e0ff */
[----:B------:R-:W-:Y:S02]  /*1e60*/  ISETP.GE.U32.AND P1, PT, R2, UR13, PT ;  /* 0x0000000d02007c0c */ /* 0x000fe4000bf26070 */
[----:B------:R-:W-:Y:S02]  /*1e70*/  IADD3.X R32, PT, PT, R32, UR8, RZ, P2, !PT ;  /* 0x0000000820207c10 */ /* 0x000fe400097fe4ff */
[----:B------:R-:W-:Y:S02]  /*1e80*/  ISETP.GE.U32.AND.EX P1, PT, R33, UR12, PT, P1 ;  /* 0x0000000c21007c0c */ /* 0x000fe4000bf26110 */
[----:B------:R-:W-:-:S04]  /*1e90*/  ISETP.GE.U32.AND P2, PT, R24, UR16, PT ;  /* 0x0000001018007c0c */ /* 0x000fc8000bf46070 */
[----:B------:R-:W-:-:S13]  /*1ea0*/  ISETP.GE.U32.OR.EX P1, PT, R32, UR9, P1, P2 ;  /* 0x0000000920007c0c */ /* 0x000fda0008f26520 */
[----:B-1----:R-:W1:Y:S01]  /*1eb0*/  @!P1 LDC.64 R28, c[0x0][0x380] ;  /* 0x0000e000ff1c9b82 */ /* 0x002e620000000a00 */
[----:B------:R-:W3:Y:S01]  /*1ec0*/  @!P1 LDG.E R33, desc[UR18][R30.64+0x1c] ;  /* 0x00001c121e219981 */ /* 0x000ee2000c1e1900 */
[----:B-1----:R-:W-:-:S04]  /*1ed0*/  @!P1 LEA R28, P2, R24, R28, 0x2 ;  /* 0x0000001c181c9211 */ /* 0x002fc800078410ff */
[----:B------:R-:W-:Y:S01]  /*1ee0*/  @!P1 LEA.HI.X R29, R24, R29, R32, 0x2, P2 ;  /* 0x0000001d181d9211 */ /* 0x000fe200010f1420 */
[----:B--2---:R-:W-:-:S05]  /*1ef0*/  @!P0 FADD R27, R27, R22 ;  /* 0x000000161b1b8221 */ /* 0x004fca0000000000 */
[----:B------:R4:W-:Y:S04]  /*1f00*/  @!P0 STG.E desc[UR18][R30.64+0x18], R27 ;  /* 0x0000181b1e008986 */ /* 0x0009e8000c101912 */
[----:B------:R-:W3:Y:S01]  /*1f10*/  @!P1 LDG.E R28, desc[UR18][R28.64] ;  /* 0x000000121c1c9981 */ /* 0x000ee2000c1e1900 */
[----:B------:R-:W-:-:S04]  /*1f20*/  UIADD3 UR10, UP1, UPT, UR10, -0x8, URZ ;  /* 0xfffffff80a0a7890 */ /* 0x000fc8000ff3e0ff */
[----:B0-----:R-:W-:Y:S02]  /*1f30*/  UIADD3.X UR11, UPT, UPT, UR11, -0x1, URZ, UP1, !UPT ;  /* 0xffffffff0b0b7890 */ /* 0x001fe40008ffe4ff */
[----:B------:R-:W-:-:S04]  /*1f40*/  UISETP.NE.U32.AND UP1, UPT, UR10, URZ, UPT ;  /* 0x000000ff0a00728c */ /* 0x000fc8000bf25070 */
[----:B------:R-:W-:Y:S01]  /*1f50*/  UISETP.NE.AND.EX UP1, UPT, UR11, URZ, UPT, UP1 ;  /* 0x000000ff0b00728c */ /* 0x000fe2000bf25310 */
[----:B------:R-:W-:-:S05]  /*1f60*/  IADD3 R25, P0, PT, R25, 0x8, RZ ;  /* 0x0000000819197810 */ /* 0x000fca0007f1e0ff */
[----:B------:R-:W-:Y:S02]  /*1f70*/  IMAD.X R23, RZ, RZ, R23, P0 ;  /* 0x000000ffff177224 */ /* 0x000fe400000e0617 */
[----:B---3--:R-:W-:-:S05]  /*1f80*/  @!P1 FADD R33, R28, R33 ;  /* 0x000000211c219221 */ /* 0x008fca0000000000 */
[----:B------:R4:W-:Y:S01]  /*1f90*/  @!P1 STG.E desc[UR18][R30.64+0x1c], R33 ;  /* 0x00001c211e009986 */ /* 0x0009e2000c101912 */
[----:B------:R-:W-:Y:S05]  /*1fa0*/  BRA.U UP1, `(.L_x_22) ;  /* 0xfffffff501ec7547 */ /* 0x000fea000b83ffff */
[----:B------:R-:W0:Y:S08]  /*1fb0*/  LDC R2, c[0x0][0x3d8] ;  /* 0x0000f600ff027b82 */ /* 0x000e300000000800 */
[----:B------:R-:W1:Y:S01]  /*1fc0*/  LDC R25, c[0x0][0x3dc] ;  /* 0x0000f700ff197b82 */ /* 0x000e620000000800 */
[----:B0-----:R-:W-:-:S07]  /*1fd0*/  LOP3.LUT R2, R2, 0xfffffff8, RZ, 0xc0, !PT ;  /* 0xfffffff802027812 */ /* 0x001fce00078ec0ff */
.L_x_21:
[----:B------:R-:W0:Y:S02]  /*1fe0*/  LDCU UR11, c[0x0][0x3d8] ;  /* 0x00007b00ff0b77ac */ /* 0x000e240008000800 */
[----:B0-----:R-:W-:-:S04]  /*1ff0*/  ULOP3.LUT UR10, UR11, 0x7, URZ, 0xc0, !UPT ;  /* 0x000000070b0a7892 */ /* 0x001fc8000f8ec0ff */
[----:B------:R-:W-:-:S04]  /*2000*/  UISETP.NE.U32.AND UP1, UPT, UR10, URZ, UPT ;  /* 0x000000ff0a00728c */ /* 0x000fc8000bf25070 */
[----:B------:R-:W-:-:S09]  /*2010*/  UISETP.NE.AND.EX UP1, UPT, URZ, URZ, UPT, UP1 ;  /* 0x000000ffff00728c */ /* 0x000fd2000bf25310 */
[----:B------:R-:W-:Y:S05]  /*2020*/  BRA.U !UP1, `(.L_x_23) ;  /* 0x0000000909c47547 */ /* 0x000fea000b800000 */
[----:B------:R-:W-:-:S04]  /*2030*/  UIADD3 UR10, UP1, UPT, UR10, -0x1, URZ ;  /* 0xffffffff0a0a7890 */ /* 0x000fc8000ff3e0ff */
[----:B------:R-:W-:Y:S02]  /*2040*/  UIADD3.X UR13, UPT, UPT, URZ, -0x1, URZ, UP1, !UPT ;  /* 0xffffffffff0d7890 */ /* 0x000fe40008ffe4ff */
[----:B------:R-:W-:-:S04]  /*2050*/  UISETP.GE.U32.AND UP1, UPT, UR10, 0x3, UPT ;  /* 0x000000030a00788c */ /* 0x000fc8000bf26070 */
[----:B------:R-:W-:-:S09]  /*2060*/  UISETP.GE.U32.AND.EX UP1, UPT, UR13, URZ, UPT, UP1 ;  /* 0x000000ff0d00728c */ /* 0x000fd2000bf26110 */
[----:B------:R-:W-:Y:S05]  /*2070*/  BRA.U !UP1, `(.L_x_24) ;  /* 0x0000000509587547 */ /* 0x000fea000b800000 */
[----:B------:R-:W0:Y:S01]  /*2080*/  LDCU UR10, c[0x0][0x398] ;  /* 0x00007300ff0a77ac */ /* 0x000e220008000800 */
[C---:B-1--4-:R-:W-:Y:S01]  /*2090*/  IMAD R27, R25.reuse, UR6, RZ ;  /* 0x00000006191b7c24 */ /* 0x052fe2000f8e02ff */
[C---:B------:R-:W-:Y:S01]  /*20a0*/  IADD3 R30, P0, PT, R2.reuse, R18, RZ ;  /* 0x00000012021e7210 */ /* 0x040fe20007f1e0ff */
[----:B------:R-:W-:Y:S01]  /*20b0*/  IMAD.MOV.U32 R23, RZ, RZ, R5 ;  /* 0x000000ffff177224 */ /* 0x000fe200078e0005 */
[----:B------:R-:W1:Y:S01]  /*20c0*/  LDCU UR13, c[0x0][0x388] ;  /* 0x00007100ff0d77ac */ /* 0x000e620008000800 */
[----:B------:R-:W-:Y:S01]  /*20d0*/  MOV R22, R20 ;  /* 0x0000001400167202 */ /* 0x000fe20000000f00 */
[C---:B------:R-:W-:Y:S02]  /*20e0*/  IMAD R29, R2.reuse, UR8, R27 ;  /* 0x00000008021d7c24 */ /* 0x040fe4000f8e021b */
[----:B------:R-:W-:Y:S02]  /*20f0*/  IMAD.X R31, R25, 0x1, R4, P0 ;  /* 0x00000001191f7824 */ /* 0x000fe400000e0604 */
[----:B------:R-:W-:-:S04]  /*2100*/  IMAD.WIDE.U32 R26, R2, UR6, R22 ;  /* 0x00000006021a7c25 */ /* 0x000fc8000f8e0016 */
[----:B------:R-:W-:Y:S01]  /*2110*/  IMAD.IADD R27, R27, 0x1, R29 ;  /* 0x000000011b1b7824 */ /* 0x000fe200078e021d */
[----:B0-----:R-:W-:-:S04]  /*2120*/  ISETP.GE.U32.AND P0, PT, R30, UR10, PT ;  /* 0x0000000a1e007c0c */ /* 0x001fc8000bf06070 */
[----:B------:R-:W-:Y:S02]  /*2130*/  ISETP.GE.U32.AND.EX P0, PT, R31, UR12, PT, P0 ;  /* 0x0000000c1f007c0c */ /* 0x000fe4000bf06100 */
[----:B-1----:R-:W-:-:S04]  /*2140*/  ISETP.GE.U32.AND P1, PT, R26, UR13, PT ;  /* 0x0000000d1a007c0c */ /* 0x002fc8000bf26070 */
[----:B------:R-:W-:-:S13]  /*2150*/  ISETP.GE.U32.OR.EX P0, PT, R27, UR9, P0, P1 ;  /* 0x000000091b007c0c */ /* 0x000fda0008706510 */
[----:B------:R-:W0:Y:S08]  /*2160*/  @!P0 LDC.64 R24, c[0x0][0x380] ;  /* 0x0000e000ff188b82 */ /* 0x000e300000000a00 */
[----:B------:R-:W1:Y:S01]  /*2170*/  @!P0 LDC.64 R28, c[0x0][0x390] ;  /* 0x0000e400ff1c8b82 */ /* 0x000e620000000a00 */
[----:B0-----:R-:W-:-:S04]  /*2180*/  @!P0 LEA R34, P1, R26, R24, 0x2 ;  /* 0x000000181a228211 */ /* 0x001fc800078210ff */
[----:B------:R-:W-:Y:S02]  /*2190*/  @!P0 LEA.HI.X R35, R26, R25, R27, 0x2, P1 ;  /* 0x000000191a238211 */ /* 0x000fe400008f141b */
[----:B-1----:R-:W-:-:S04]  /*21a0*/  @!P0 LEA R24, P2, R30, R28, 0x2 ;  /* 0x0000001c1e188211 */ /* 0x002fc800078410ff */
[----:B------:R-:W-:Y:S02]  /*21b0*/  @!P0 LEA.HI.X R25, R30, R29, R31, 0x2, P2 ;  /* 0x0000001d1e198211 */ /* 0x000fe400010f141f */
[----:B------:R-:W2:Y:S04]  /*21c0*/  @!P0 LDG.E R30, desc[UR18][R34.64] ;  /* 0x00000012221e8981 */ /* 0x000ea8000c1e1900 */
[----:B------:R-:W2:Y:S01]  /*21d0*/  @!P0 LDG.E R31, desc[UR18][R24.64] ;  /* 0x00000012181f8981 */ /* 0x000ea2000c1e1900 */
[----:B------:R-:W-:-:S04]  /*21e0*/  IADD3 R29, PT, PT, R2, 0x1, RZ ;  /* 0x00000001021d7810 */ /* 0x000fc80007ffe0ff */
[C---:B------:R-:W-:Y:S01]  /*21f0*/  IADD3 R32, P2, PT, R29.reuse, R18, RZ ;  /* 0x000000121d207210 */ /* 0x040fe20007f5e0ff */
[----:B------:R-:W-:-:S03]  /*2200*/  IMAD.WIDE.U32 R26, R29, UR6, R22 ;  /* 0x000000061d1a7c25 */ /* 0x000fc6000f8e0016 */
[----:B------:R-:W-:Y:S01]  /*2210*/  ISETP.GE.U32.AND P1, PT, R32, UR10, PT ;  /* 0x0000000a20007c0c */ /* 0x000fe2000bf26070 */
[----:B------:R-:W-:Y:S01]  /*2220*/  IMAD.X R33, RZ, RZ, R4, P2 ;  /* 0x000000ffff217224 */ /* 0x000fe200010e0604 */
[----:B------:R-:W-:Y:S01]  /*2230*/  ISETP.GE.U32.AND P2, PT, R26, UR13, PT ;  /* 0x0000000d1a007c0c */ /* 0x000fe2000bf46070 */
[----:B------:R-:W-:-:S03]  /*2240*/  IMAD R27, R29, UR8, R27 ;  /* 0x000000081d1b7c24 */ /* 0x000fc6000f8e021b */
[----:B------:R-:W-:-:S04]  /*2250*/  ISETP.GE.U32.AND.EX P1, PT, R33, UR12, PT, P1 ;  /* 0x0000000c21007c0c */ /* 0x000fc8000bf26110 */
[----:B------:R-:W-:-:S13]  /*2260*/  ISETP.GE.U32.OR.EX P1, PT, R27, UR9, P1, P2 ;  /* 0x000000091b007c0c */ /* 0x000fda0008f26520 */
[----:B------:R-:W0:Y:S02]  /*2270*/  @!P1 LDC.64 R28, c[0x0][0x380] ;  /* 0x0000e000ff1c9b82 */ /* 0x000e240000000a00 */
[----:B0-----:R-:W-:-:S04]  /*2280*/  @!P1 LEA R28, P2, R26, R28, 0x2 ;  /* 0x0000001c1a1c9211 */ /* 0x001fc800078410ff */
[----:B------:R-:W-:Y:S02]  /*2290*/  @!P1 LEA.HI.X R29, R26, R29, R27, 0x2, P2 ;  /* 0x0000001d1a1d9211 */ /* 0x000fe400010f141b */
[----:B------:R-:W0:Y:S02]  /*22a0*/  @!P1 LDC.64 R26, c[0x0][0x390] ;  /* 0x0000e400ff1a9b82 */ /* 0x000e240000000a00 */
[----:B0-----:R-:W-:-:S04]  /*22b0*/  @!P1 LEA R26, P2, R32, R26, 0x2 ;  /* 0x0000001a201a9211 */ /* 0x001fc800078410ff */
[----:B------:R-:W-:Y:S01]  /*22c0*/  @!P1 LEA.HI.X R27, R32, R27, R33, 0x2, P2 ;  /* 0x0000001b201b9211 */ /* 0x000fe200010f1421 */
[----:B--2---:R-:W-:-:S05]  /*22d0*/  @!P0 FADD R35, R30, R31 ;  /* 0x0000001f1e238221 */ /* 0x004fca0000000000 */
[----:B------:R0:W-:Y:S04]  /*22e0*/  @!P0 STG.E desc[UR18][R24.64], R35 ;  /* 0x0000002318008986 */ /* 0x0001e8000c101912 */
[----:B------:R-:W2:Y:S04]  /*22f0*/  @!P1 LDG.E R28, desc[UR18][R28.64] ;  /* 0x000000121c1c9981 */ /* 0x000ea8000c1e1900 */
[----:B------:R-:W2:Y:S01]  /*2300*/  @!P1 LDG.E R33, desc[UR18][R26.64] ;  /* 0x000000121a219981 */ /* 0x000ea2000c1e1900 */
[----:B------:R-:W-:-:S04]  /*2310*/  VIADD R37, R2, 0x2 ;  /* 0x0000000202257836 */ /* 0x000fc80000000000 */
[C---:B------:R-:W-:Y:S01]  /*2320*/  IMAD.WIDE.U32 R30, R37.reuse, UR6, R22 ;  /* 0x00000006251e7c25 */ /* 0x040fe2000f8e0016 */
[----:B------:R-:W-:-:S03]  /*2330*/  IADD3 R32, P2, PT, R37, R18, RZ ;  /* 0x0000001225207210 */ /* 0x000fc60007f5e0ff */
[----:B------:R-:W-:Y:S01]  /*2340*/  IMAD R37, R37, UR8, R31 ;  /* 0x0000000825257c24 */ /* 0x000fe2000f8e021f */
[----:B------:R-:W-:Y:S01]  /*2350*/  ISETP.GE.U32.AND P0, PT, R32, UR10, PT ;  /* 0x0000000a20007c0c */ /* 0x000fe2000bf06070 */
[----:B------:R-:W-:Y:S01]  /*2360*/  IMAD.X R34, RZ, RZ, R4, P2 ;  /* 0x000000ffff227224 */ /* 0x000fe200010e0604 */
[----:B------:R-:W-:-:S04]  /*2370*/  ISETP.GE.U32.AND P2, PT, R30, UR13, PT ;  /* 0x0000000d1e007c0c */ /* 0x000fc8000bf46070 */
[----:B------:R-:W-:-:S04]  /*2380*/  ISETP.GE.U32.AND.EX P0, PT, R34, UR12, PT, P0 ;  /* 0x0000000c22007c0c */ /* 0x000fc8000bf06100 */
[----:B------:R-:W-:-:S13]  /*2390*/  ISETP.GE.U32.OR.EX P0, PT, R37, UR9, P0, P2 ;  /* 0x0000000925007c0c */ /* 0x000fda0008706520 */
[----:B0-----:R-:W0:Y:S02]  /*23a0*/  @!P0 LDC.64 R24, c[0x0][0x380] ;  /* 0x0000e000ff188b82 */ /* 0x001e240000000a00 */
        /* <DEDUP_REMOVED lines=9> */
[----:B------:R-:W-:Y:S01]  /*2440*/  IADD3 R35, PT, PT, R2, 0x3, RZ ;  /* 0x0000000302237810 */ /* 0x000fe20007ffe0ff */
[----:B------:R-:W-:Y:S03]  /*2450*/  BSSY.RECONVERGENT B0, `(.L_x_25) ;  /* 0x0000016000007945 */ /* 0x000fe60003800200 */
[C---:B------:R-:W-:Y:S01]  /*2460*/  IADD3 R28, P2, PT, R35.reuse, R18, RZ ;  /* 0x00000012231c7210 */ /* 0x040fe20007f5e0ff */
[----:B------:R-:W-:-:S03]  /*2470*/  IMAD.WIDE.U32 R22, R35, UR6, R22 ;  /* 0x0000000623167c25 */ /* 0x000fc6000f8e0016 */
[----:B------:R-:W-:Y:S01]  /*2480*/  ISETP.GE.U32.AND P1, PT, R28, UR10, PT ;  /* 0x0000000a1c007c0c */ /* 0x000fe2000bf26070 */
[----:B------:R-:W-:Y:S01]  /*2490*/  IMAD.X R37, RZ, RZ, R4, P2 ;  /* 0x000000ffff257224 */ /* 0x000fe200010e0604 */
[----:B------:R-:W-:Y:S01]  /*24a0*/  ISETP.GE.U32.AND P2, PT, R22, UR13, PT ;  /* 0x0000000d16007c0c */ /* 0x000fe2000bf46070 */
[----:B------:R-:W-:-:S03]  /*24b0*/  IMAD R35, R35, UR8, R23 ;  /* 0x0000000823237c24 */ /* 0x000fc6000f8e0217 */
[----:B------:R-:W-:-:S04]  /*24c0*/  ISETP.GE.U32.AND.EX P1, PT, R37, UR12, PT, P1 ;  /* 0x0000000c25007c0c */ /* 0x000fc8000bf26110 */
[----:B------:R-:W-:Y:S01]  /*24d0*/  ISETP.GE.U32.OR.EX P1, PT, R35, UR9, P1, P2 ;  /* 0x0000000923007c0c */ /* 0x000fe20008f26520 */
[----:B--2---:R-:W-:-:S05]  /*24e0*/  @!P0 FADD R29, R24, R29 ;  /* 0x0000001d181d8221 */ /* 0x004fca0000000000 */
[----:B------:R0:W-:Y:S07]  /*24f0*/  @!P0 STG.E desc[UR18][R30.64], R29 ;  /* 0x0000001d1e008986 */ /* 0x0001ee000c101912 */
[----:B------:R-:W-:Y:S05]  /*2500*/  @P1 BRA `(.L_x_26) ;  /* 0x0000000000281947 */ /* 0x000fea0003800000 */
[----:B------:R-:W0:Y:S01]  /*2510*/  LDCU.64 UR14, c[0x0][0x380] ;  /* 0x00007000ff0e77ac */ /* 0x000e220008000a00 */
[----:B------:R-:W1:Y:S01]  /*2520*/  LDCU.64 UR16, c[0x0][0x390] ;  /* 0x00007200ff1077ac */ /* 0x000e620008000a00 */
[----:B0-----:R-:W-:Y:S02]  /*2530*/  LEA R26, P0, R22, UR14, 0x2 ;  /* 0x0000000e161a7c11 */ /* 0x001fe4000f8010ff */
[----:B-1----:R-:W-:Y:S02]  /*2540*/  LEA R24, P1, R28, UR16, 0x2 ;  /* 0x000000101c187c11 */ /* 0x002fe4000f8210ff */
[----:B------:R-:W-:Y:S02]  /*2550*/  LEA.HI.X R27, R22, UR15, R35, 0x2, P0 ;  /* 0x0000000f161b7c11 */ /* 0x000fe400080f1423 */
[----:B------:R-:W-:-:S03]  /*2560*/  LEA.HI.X R25, R28, UR17, R37, 0x2, P1 ;  /* 0x000000111c197c11 */ /* 0x000fc600088f1425 */
[----:B------:R-:W2:Y:S04]  /*2570*/  LDG.E R26, desc[UR18][R26.64] ;  /* 0x000000121a1a7981 */ /* 0x000ea8000c1e1900 */
[----:B------:R-:W2:Y:S02]  /*2580*/  LDG.E R23, desc[UR18][R24.64] ;  /* 0x0000001218177981 */ /* 0x000ea4000c1e1900 */
[----:B--2---:R-:W-:-:S05]  /*2590*/  FADD R23, R26, R23 ;  /* 0x000000171a177221 */ /* 0x004fca0000000000 */
[----:B------:R1:W-:Y:S02]  /*25a0*/  STG.E desc[UR18][R24.64], R23 ;  /* 0x0000001718007986 */ /* 0x0003e4000c101912 */
.L_x_26:
[----:B------:R-:W-:Y:S05]  /*25b0*/  BSYNC.RECONVERGENT B0 ;  /* 0x0000000000007941 */ /* 0x000fea0003800200 */
.L_x_25:
[----:B------:R-:W-:Y:S02]  /*25c0*/  VIADD R2, R2, 0x4 ;  /* 0x0000000402027836 */ /* 0x000fe40000000000 */
[----:B-1----:R-:W-:-:S07]  /*25d0*/  IMAD.MOV.U32 R25, RZ, RZ, RZ ;  /* 0x000000ffff197224 */ /* 0x002fce00078e00ff */
.L_x_24:
[----:B------:R-:W-:-:S04]  /*25e0*/  ULOP3.LUT UR10, UR11, 0x3, URZ, 0xc0, !UPT ;  /* 0x000000030b0a7892 */ /* 0x000fc8000f8ec0ff */
[----:B------:R-:W-:-:S04]  /*25f0*/  UISETP.NE.U32.AND UP1, UPT, UR10, URZ, UPT ;  /* 0x000000ff0a00728c */ /* 0x000fc8000bf25070 */
[----:B------:R-:W-:-:S09]  /*2600*/  UISETP.NE.AND.EX UP1, UPT, URZ, URZ, UPT, UP1 ;  /* 0x000000ffff00728c */ /* 0x000fd2000bf25310 */
[----:B------:R-:W-:Y:S05]  /*2610*/  BRA.U !UP1, `(.L_x_23) ;  /* 0x0000000509487547 */ /* 0x000fea000b800000 */
[----:B------:R-:W-:-:S04]  /*2620*/  UISETP.NE.U32.AND UP1, UPT, UR10, 0x1, UPT ;  /* 0x000000010a00788c */ /* 0x000fc8000bf25070 */
[----:B------:R-:W-:-:S09]  /*2630*/  UISETP.NE.AND.EX UP1, UPT, URZ, URZ, UPT, UP1 ;  /* 0x000000ffff00728c */ /* 0x000fd2000bf25310 */
[----:B------:R-:W-:Y:S05]  /*2640*/  BRA.U !UP1, `(.L_x_27) ;  /* 0x0000000109c07547 */ /* 0x000fea000b800000 */
[----:B------:R-:W2:Y:S01]  /*2650*/  LDCU UR10, c[0x0][0x398] ;  /* 0x00007300ff0a77ac */ /* 0x000ea20008000800 */
[C---:B0---4-:R-:W-:Y:S01]  /*2660*/  IADD3 R30, P0, PT, R2.reuse, R18, RZ ;  /* 0x00000012021e7210 */ /* 0x051fe20007f1e0ff */
[C---:B-1----:R-:W-:Y:S01]  /*2670*/  IMAD R27, R25.reuse, UR6, RZ ;  /* 0x00000006191b7c24 */ /* 0x042fe2000f8e02ff */
[----:B------:R-:W-:Y:S01]  /*2680*/  MOV R22, R20 ;  /* 0x0000001400167202 */ /* 0x000fe20000000f00 */
[----:B------:R-:W0:Y:S01]  /*2690*/  LDCU UR13, c[0x0][0x388] ;  /* 0x00007100ff0d77ac */ /* 0x000e220008000800 */
[----:B------:R-:W-:Y:S02]  /*26a0*/  IMAD.MOV.U32 R23, RZ, RZ, R5 ;  /* 0x000000ffff177224 */ /* 0x000fe400078e0005 */
[C---:B------:R-:W-:Y:S02]  /*26b0*/  IMAD R27, R2.reuse, UR8, R27 ;  /* 0x00000008021b7c24 */ /* 0x040fe4000f8e021b */
[----:B------:R-:W-:Y:S02]  /*26c0*/  IMAD.X R31, R25, 0x1, R4, P0 ;  /* 0x00000001191f7824 */ /* 0x000fe400000e0604 */
[----:B------:R-:W-:-:S04]  /*26d0*/  IMAD.WIDE.U32 R28, R2, UR6, R22 ;  /* 0x00000006021c7c25 */ /* 0x000fc8000f8e0016 */
[----:B------:R-:W-:Y:S01]  /*26e0*/  IMAD.IADD R29, R27, 0x1, R29 ;  /* 0x000000011b1d7824 */ /* 0x000fe200078e021d */
[----:B--2---:R-:W-:-:S04]  /*26f0*/  ISETP.GE.U32.AND P0, PT, R30, UR10, PT ;  /* 0x0000000a1e007c0c */ /* 0x004fc8000bf06070 */
[----:B------:R-:W-:Y:S02]  /*2700*/  ISETP.GE.U32.AND.EX P0, PT, R31, UR12, PT, P0 ;  /* 0x0000000c1f007c0c */ /* 0x000fe4000bf06100 */
[----:B0-----:R-:W-:-:S04]  /*2710*/  ISETP.GE.U32.AND P1, PT, R28, UR13, PT ;  /* 0x0000000d1c007c0c */ /* 0x001fc8000bf26070 */
[----:B------:R-:W-:-:S13]  /*2720*/  ISETP.GE.U32.OR.EX P0, PT, R29, UR9, P0, P1 ;  /* 0x000000091d007c0c */ /* 0x000fda0008706510 */
[----:B------:R-:W0:Y:S08]  /*2730*/  @!P0 LDC.64 R24, c[0x0][0x380] ;  /* 0x0000e000ff188b82 */ /* 0x000e300000000a00 */
[----:B------:R-:W1:Y:S01]  /*2740*/  @!P0 LDC.64 R26, c[0x0][0x390] ;  /* 0x0000e400ff1a8b82 */ /* 0x000e620000000a00 */
[----:B0-----:R-:W-:-:S04]  /*2750*/  @!P0 LEA R24, P1, R28, R24, 0x2 ;  /* 0x000000181c188211 */ /* 0x001fc800078210ff */
[----:B------:R-:W-:Y:S02]  /*2760*/  @!P0 LEA.HI.X R25, R28, R25, R29, 0x2, P1 ;  /* 0x000000191c198211 */ /* 0x000fe400008f141d */
[----:B-1----:R-:W-:-:S03]  /*2770*/  @!P0 LEA R26, P2, R30, R26, 0x2 ;  /* 0x0000001a1e1a8211 */ /* 0x002fc600078410ff */
[----:B------:R-:W2:Y:S01]  /*2780*/  @!P0 LDG.E R24, desc[UR18][R24.64] ;  /* 0x0000001218188981 */ /* 0x000ea2000c1e1900 */
[----:B------:R-:W-:-:S05]  /*2790*/  @!P0 LEA.HI.X R27, R30, R27, R31, 0x2, P2 ;  /* 0x0000001b1e1b8211 */ /* 0x000fca00010f141f */
        /* <DEDUP_REMOVED lines=10> */
[----:B------:R-:W-:Y:S01]  /*2840*/  BSSY.RECONVERGENT B0, `(.L_x_28) ;  /* 0x000000e000007945 */ /* 0x000fe20003800200 */
[----:B--2---:R-:W-:-:S05]  /*2850*/  @!P0 FADD R29, R24, R29 ;  /* 0x0000001d181d8221 */ /* 0x004fca0000000000 */
[----:B------:R0:W-:Y:S06]  /*2860*/  @!P0 STG.E desc[UR18][R26.64], R29 ;  /* 0x0000001d1a008986 */ /* 0x0001ec000c101912 */
        /* <DEDUP_REMOVED lines=11> */
.L_x_29:
[----:B------:R-:W-:Y:S05]  /*2920*/  BSYNC.RECONVERGENT B0 ;  /* 0x0000000000007941 */ /* 0x000fea0003800200 */
.L_x_28:
[----:B------:R-:W-:Y:S02]  /*2930*/  VIADD R2, R2, 0x2 ;  /* 0x0000000202027836 */ /* 0x000fe40000000000 */
[----:B-1----:R-:W-:-:S07]  /*2940*/  IMAD.MOV.U32 R25, RZ, RZ, RZ ;  /* 0x000000ffff197224 */ /* 0x002fce00078e00ff */
.L_x_27:
[----:B------:R-:W-:-:S04]  /*2950*/  ULOP3.LUT UR10, UR11, 0x1, URZ, 0xc0, !UPT ;  /* 0x000000010b0a7892 */ /* 0x000fc8000f8ec0ff */
[----:B------:R-:W-:-:S04]  /*2960*/  UISETP.NE.U32.AND UP1, UPT, UR10, 0x1, UPT ;  /* 0x000000010a00788c */ /* 0x000fc8000bf25070 */
[----:B------:R-:W-:-:S09]  /*2970*/  UISETP.NE.U32.AND.EX UP1, UPT, URZ, URZ, UPT, UP1 ;  /* 0x000000ffff00728c */ /* 0x000fd2000bf25110 */
[----:B------:R-:W-:Y:S05]  /*2980*/  BRA.U UP1, `(.L_x_23) ;  /* 0x00000001016c7547 */ /* 0x000fea000b800000 */
[----:B------:R-:W2:Y:S01]  /*2990*/  LDCU UR10, c[0x0][0x398] ;  /* 0x00007300ff0a77ac */ /* 0x000ea20008000800 */
[C---:B------:R-:W-:Y:S01]  /*29a0*/  IADD3 R22, P0, PT, R2.reuse, R18, RZ ;  /* 0x0000001202167210 */ /* 0x040fe20007f1e0ff */
[----:B-1----:R-:W-:Y:S01]  /*29b0*/  IMAD R21, R25, UR6, RZ ;  /* 0x0000000619157c24 */ /* 0x002fe2000f8e02ff */
[----:B------:R-:W-:Y:S01]  /*29c0*/  MOV R18, R20 ;  /* 0x0000001400127202 */ /* 0x000fe20000000f00 */
[----:B------:R-:W1:Y:S01]  /*29d0*/  LDCU UR11, c[0x0][0x388] ;  /* 0x00007100ff0b77ac */ /* 0x000e620008000800 */
[----:B------:R-:W-:Y:S01]  /*29e0*/  IMAD.MOV.U32 R19, RZ, RZ, R5 ;  /* 0x000000ffff137224 */ /* 0x000fe200078e0005 */
[----:B------:R-:W-:Y:S01]  /*29f0*/  BSSY.RECONVERGENT B0, `(.L_x_23) ;  /* 0x0000014000007945 */ /* 0x000fe20003800200 */
[C---:B------:R-:W-:Y:S02]  /*2a00*/  IMAD R21, R2.reuse, UR8, R21 ;  /* 0x0000000802157c24 */ /* 0x040fe4000f8e0215 */
[----:B------:R-:W-:-:S04]  /*2a10*/  IMAD.WIDE.U32 R18, R2, UR6, R18 ;  /* 0x0000000602127c25 */ /* 0x000fc8000f8e0012 */
[----:B------:R-:W-:Y:S02]  /*2a20*/  IMAD.X R25, R25, 0x1, R4, P0 ;  /* 0x0000000119197824 */ /* 0x000fe400000e0604 */
[----:B------:R-:W-:Y:S01]  /*2a30*/  IMAD.IADD R21, R19, 0x1, R21 ;  /* 0x0000000113157824 */ /* 0x000fe200078e0215 */
[----:B--2---:R-:W-:-:S04]  /*2a40*/  ISETP.GE.U32.AND P0, PT, R22, UR10, PT ;  /* 0x0000000a16007c0c */ /* 0x004fc8000bf06070 */
[----:B------:R-:W-:Y:S02]  /*2a50*/  ISETP.GE.U32.AND.EX P0, PT, R25, UR12, PT, P0 ;  /* 0x0000000c19007c0c */ /* 0x000fe4000bf06100 */
[----:B-1----:R-:W-:-:S04]  /*2a60*/  ISETP.GE.U32.AND P1, PT, R18, UR11, PT ;  /* 0x0000000b12007c0c */ /* 0x002fc8000bf26070 */
[----:B------:R-:W-:-:S13]  /*2a70*/  ISETP.GE.U32.OR.EX P0, PT, R21, UR9, P0, P1 ;  /* 0x0000000915007c0c */ /* 0x000fda0008706510 */
[----:B------:R-:W-:Y:S05]  /*2a80*/  @P0 BRA `(.L_x_30) ;  /* 0x0000000000280947 */ /* 0x000fea0003800000 */
[----:B------:R-:W1:Y:S01]  /*2a90*/  LDCU.64 UR10, c[0x0][0x380] ;  /* 0x00007000ff0a77ac */ /* 0x000e620008000a00 */
[----:B------:R-:W2:Y:S01]  /*2aa0*/  LDCU.64 UR14, c[0x0][0x390] ;  /* 0x00007200ff0e77ac */ /* 0x000ea20008000a00 */
[----:B-1----:R-:W-:Y:S02]  /*2ab0*/  LEA R20, P0, R18, UR10, 0x2 ;  /* 0x0000000a12147c11 */ /* 0x002fe4000f8010ff */
[----:B--2---:R-:W-:Y:S02]  /*2ac0*/  LEA R4, P1, R22, UR14, 0x2 ;  /* 0x0000000e16047c11 */ /* 0x004fe4000f8210ff */
[----:B------:R-:W-:Y:S02]  /*2ad0*/  LEA.HI.X R21, R18, UR11, R21, 0x2, P0 ;  /* 0x0000000b12157c11 */ /* 0x000fe400080f1415 */
[----:B------:R-:W-:-:S03]  /*2ae0*/  LEA.HI.X R5, R22, UR15, R25, 0x2, P1 ;  /* 0x0000000f16057c11 */ /* 0x000fc600088f1419 */
[----:B------:R-:W2:Y:S04]  /*2af0*/  LDG.E R20, desc[UR18][R20.64] ;  /* 0x0000001214147981 */ /* 0x000ea8000c1e1900 */
[----:B------:R-:W2:Y:S02]  /*2b00*/  LDG.E R19, desc[UR18][R4.64] ;  /* 0x0000001204137981 */ /* 0x000ea4000c1e1900 */
[----:B--2---:R-:W-:-:S05]  /*2b10*/  FADD R19, R20, R19 ;  /* 0x0000001314137221 */ /* 0x004fca0000000000 */
[----:B------:R1:W-:Y:S02]  /*2b20*/  STG.E desc[UR18][R4.64], R19 ;  /* 0x0000001304007986 */ /* 0x0003e4000c101912 */
.L_x_30:
[----:B------:R-:W-:Y:S05]  /*2b30*/  BSYNC.RECONVERGENT B0 ;  /* 0x0000000000007941 */ /* 0x000fea0003800200 */
.L_x_23:
[----:B------:R-:W-:Y:S05]  /*2b40*/  BRA.U !UP0, `(.L_x_31) ;  /* 0xffffffe908307547 */ /* 0x000fea000b83ffff */
[----:B------:R-:W-:Y:S05]  /*2b50*/  EXIT ;  /* 0x000000000000794d */ /* 0x000fea0003800000 */
        .weak           $__internal_0_$__cuda_sm20_div_u64
        .type           $__internal_0_$__cuda_sm20_div_u64,@function
        .size           $__internal_0_$__cuda_sm20_div_u64,($__internal_1_$__cuda_sm20_rem_u64 - $__internal_0_$__cuda_sm20_div_u64)
$__internal_0_$__cuda_sm20_div_u64:
[----:B------:R-:W0:Y:S08]  /*2b60*/  I2F.U64.RP R26, R22 ;  /* 0x00000016001a7312 */ /* 0x000e300000309000 */
[----:B0-----:R-:W0:Y:S02]  /*2b70*/  MUFU.RCP R26, R26 ;  /* 0x0000001a001a7308 */ /* 0x001e240000001000 */
[----:B0-----:R-:W-:-:S06]  /*2b80*/  IADD3 R20, PT, PT, R26, 0x1ffffffe, RZ ;  /* 0x1ffffffe1a147810 */ /* 0x001fcc0007ffe0ff */
[----:B------:R-:W0:Y:S02]  /*2b90*/  F2I.U64.TRUNC R20, R20 ;  /* 0x0000001400147311 */ /* 0x000e24000020d800 */
[----:B0-----:R-:W-:-:S04]  /*2ba0*/  IMAD.WIDE.U32 R14, R20, R22, RZ ;  /* 0x00000016140e7225 */ /* 0x001fc800078e00ff */
[----:B------:R-:W-:Y:S01]  /*2bb0*/  IMAD R15, R20, R23, R15 ;  /* 0x00000017140f7224 */ /* 0x000fe200078e020f */
[----:B------:R-:W-:-:S03]  /*2bc0*/  IADD3 R27, P0, PT, RZ, -R14, RZ ;  /* 0x8000000eff1b7210 */ /* 0x000fc60007f1e0ff */
[----:B------:R-:W-:Y:S02]  /*2bd0*/  IMAD R15, R21, R22, R15 ;  /* 0x00000016150f7224 */ /* 0x000fe400078e020f */
[----:B------:R-:W-:-:S04]  /*2be0*/  IMAD.HI.U32 R14, R20, R27, RZ ;  /* 0x0000001b140e7227 */ /* 0x000fc800078e00ff */
[----:B------:R-:W-:Y:S02]  /*2bf0*/  IMAD.X R29, RZ, RZ, ~R15, P0 ;  /* 0x000000ffff1d7224 */ /* 0x000fe400000e0e0f */
[----:B------:R-:W-:Y:S02]  /*2c00*/  IMAD.MOV.U32 R15, RZ, RZ, R20 ;  /* 0x000000ffff0f7224 */ /* 0x000fe400078e0014 */
[-C--:B------:R-:W-:Y:S02]  /*2c10*/  IMAD R31, R21, R29.reuse, RZ ;  /* 0x0000001d151f7224 */ /* 0x080fe400078e02ff */
[----:B------:R-:W-:-:S04]  /*2c20*/  IMAD.WIDE.U32 R14, P0, R20, R29, R14 ;  /* 0x0000001d140e7225 */ /* 0x000fc8000780000e */
[----:B------:R-:W-:-:S04]  /*2c30*/  IMAD.HI.U32 R14, P1, R21, R27, R14 ;  /* 0x0000001b150e7227 */ /* 0x000fc8000782000e */
[----:B------:R-:W-:Y:S01]  /*2c40*/  IMAD.HI.U32 R27, R21, R29, RZ ;  /* 0x0000001d151b7227 */ /* 0x000fe200078e00ff */
[----:B------:R-:W-:-:S03]  /*2c50*/  IADD3 R15, P2, PT, R31, R14, RZ ;  /* 0x0000000e1f0f7210 */ /* 0x000fc60007f5e0ff */
[----:B------:R-:W-:Y:S02]  /*2c60*/  IMAD.X R27, R27, 0x1, R21, P0 ;  /* 0x000000011b1b7824 */ /* 0x000fe400000e0615 */
[----:B------:R-:W-:-:S03]  /*2c70*/  IMAD.WIDE.U32 R20, R15, R22, RZ ;  /* 0x000000160f147225 */ /* 0x000fc600078e00ff */
[----:B------:R-:W-:Y:S01]  /*2c80*/  IADD3.X R27, PT, PT, RZ, RZ, R27, P2, P1 ;  /* 0x000000ffff1b7210 */ /* 0x000fe200017e241b */
[----:B------:R-:W-:Y:S01]  /*2c90*/  IMAD R14, R15, R23, R21 ;  /* 0x000000170f0e7224 */ /* 0x000fe200078e0215 */
[----:B------:R-:W-:-:S03]  /*2ca0*/  IADD3 R21, P0, PT, RZ, -R20, RZ ;  /* 0x80000014ff157210 */ /* 0x000fc60007f1e0ff */
[----:B------:R-:W-:Y:S02]  /*2cb0*/  IMAD R20, R27, R22, R14 ;  /* 0x000000161b147224 */ /* 0x000fe400078e020e */
[----:B------:R-:W-:-:S03]  /*2cc0*/  IMAD.HI.U32 R14, R15, R21, RZ ;  /* 0x000000150f0e7227 */ /* 0x000fc600078e00ff */
[----:B------:R-:W-:-:S05]  /*2cd0*/  IADD3.X R20, PT, PT, RZ, ~R20, RZ, P0, !PT ;  /* 0x80000014ff147210 */ /* 0x000fca00007fe4ff */
[----:B------:R-:W-:-:S04]  /*2ce0*/  IMAD.WIDE.U32 R14, P0, R15, R20, R14 ;  /* 0x000000140f0e7225 */ /* 0x000fc8000780000e */
[C---:B------:R-:W-:Y:S02]  /*2cf0*/  IMAD R29, R27.reuse, R20, RZ ;  /* 0x000000141b1d7224 */ /* 0x040fe400078e02ff */
[----:B------:R-:W-:-:S04]  /*2d00*/  IMAD.HI.U32 R14, P1, R27, R21, R14 ;  /* 0x000000151b0e7227 */ /* 0x000fc8000782000e */
[----:B------:R-:W-:Y:S01]  /*2d10*/  IMAD.HI.U32 R20, R27, R20, RZ ;  /* 0x000000141b147227 */ /* 0x000fe200078e00ff */
[----:B------:R-:W-:-:S03]  /*2d20*/  IADD3 R21, P2, PT, R29, R14, RZ ;  /* 0x0000000e1d157210 */ /* 0x000fc60007f5e0ff */
[----:B------:R-:W-:Y:S02]  /*2d30*/  IMAD.X R27, R20, 0x1, R27, P0 ;  /* 0x00000001141b7824 */ /* 0x000fe400000e061b */
[----:B------:R-:W-:-:S03]  /*2d40*/  IMAD.HI.U32 R14, R21, R24, RZ ;  /* 0x00000018150e7227 */ /* 0x000fc600078e00ff */
[----:B------:R-:W-:Y:S01]  /*2d50*/  IADD3.X R27, PT, PT, RZ, RZ, R27, P2, P1 ;  /* 0x000000ffff1b7210 */ /* 0x000fe200017e241b */
[----:B------:R-:W-:Y:S02]  /*2d60*/  IMAD.MOV.U32 R15, RZ, RZ, RZ ;  /* 0x000000ffff0f7224 */ /* 0x000fe400078e00ff */
[----:B------:R-:W-:-:S04]  /*2d70*/  IMAD.WIDE.U32 R14, R21, R25, R14 ;  /* 0x00000019150e7225 */ /* 0x000fc800078e000e */
[C---:B------:R-:W-:Y:S02]  /*2d80*/  IMAD R29, R27.reuse, R25, RZ ;  /* 0x000000191b1d7224 */ /* 0x040fe400078e02ff */
[----:B------:R-:W-:-:S04]  /*2d90*/  IMAD.HI.U32 R14, P0, R27, R24, R14 ;  /* 0x000000181b0e7227 */ /* 0x000fc8000780000e */
[----:B------:R-:W-:Y:S01]  /*2da0*/  IMAD.HI.U32 R21, R27, R25, RZ ;  /* 0x000000191b157227 */ /* 0x000fe200078e00ff */
[----:B------:R-:W-:-:S03]  /*2db0*/  IADD3 R27, P1, PT, R29, R14, RZ ;  /* 0x0000000e1d1b7210 */ /* 0x000fc60007f3e0ff */
[----:B------:R-:W-:Y:S02]  /*2dc0*/  IMAD.X R21, RZ, RZ, R21, P0 ;  /* 0x000000ffff157224 */ /* 0x000fe400000e0615 */
[----:B------:R-:W-:-:S03]  /*2dd0*/  IMAD.WIDE.U32 R14, R27, R22, RZ ;  /* 0x000000161b0e7225 */ /* 0x000fc600078e00ff */
[----:B------:R-:W-:Y:S01]  /*2de0*/  IADD3.X R21, PT, PT, RZ, R21, RZ, P1, !PT ;  /* 0x00000015ff157210 */ /* 0x000fe20000ffe4ff */
[----:B------:R-:W-:Y:S01]  /*2df0*/  IMAD R15, R27, R23, R15 ;  /* 0x000000171b0f7224 */ /* 0x000fe200078e020f */
[----:B------:R-:W-:-:S03]  /*2e00*/  IADD3 R29, P1, PT, -R14, R24, RZ ;  /* 0x000000180e1d7210 */ /* 0x000fc60007f3e1ff */
[-C--:B------:R-:W-:Y:S01]  /*2e10*/  IMAD R14, R21, R22.reuse, R15 ;  /* 0x00000016150e7224 */ /* 0x080fe200078e020f */
[----:B------:R-:W-:-:S03]  /*2e20*/  ISETP.GE.U32.AND P0, PT, R29, R22, PT ;  /* 0x000000161d00720c */ /* 0x000fc60003f06070 */
[----:B------:R-:W-:Y:S01]  /*2e30*/  IMAD.X R26, R25, 0x1, ~R14, P1 ;  /* 0x00000001191a7824 */ /* 0x000fe200008e0e0e */
[----:B------:R-:W-:Y:S02]  /*2e40*/  IADD3 R15, P1, PT, -R22, R29, RZ ;  /* 0x0000001d160f7210 */ /* 0x000fe40007f3e1ff */
[----:B------:R-:W-:Y:S02]  /*2e50*/  IADD3 R14, P2, PT, R27, 0x1, RZ ;  /* 0x000000011b0e7810 */ /* 0x000fe40007f5e0ff */
[C---:B------:R-:W-:Y:S01]  /*2e60*/  ISETP.GE.U32.AND.EX P0, PT, R26.reuse, R23, PT, P0 ;  /* 0x000000171a00720c */ /* 0x040fe20003f06100 */
[----:B------:R-:W-:Y:S01]  /*2e70*/  IMAD.X R24, R26, 0x1, ~R23, P1 ;  /* 0x000000011a187824 */ /* 0x000fe200008e0e17 */
[----:B------:R-:W-:Y:S01]  /*2e80*/  ISETP.NE.U32.AND P1, PT, R22, RZ, PT ;  /* 0x000000ff1600720c */ /* 0x000fe20003f25070 */
[----:B------:R-:W-:Y:S01]  /*2e90*/  IMAD.X R20, RZ, RZ, R21, P2 ;  /* 0x000000ffff147224 */ /* 0x000fe200010e0615 */
[----:B------:R-:W-:Y:S02]  /*2ea0*/  SEL R15, R15, R29, P0 ;  /* 0x0000001d0f0f7207 */ /* 0x000fe40000000000 */
[----:B------:R-:W-:-:S02]  /*2eb0*/  SEL R27, R14, R27, P0 ;  /* 0x0000001b0e1b7207 */ /* 0x000fc40000000000 */
[----:B------:R-:W-:Y:S02]  /*2ec0*/  SEL R24, R24, R26, P0 ;  /* 0x0000001a18187207 */ /* 0x000fe40000000000 */
[----:B------:R-:W-:Y:S02]  /*2ed0*/  SEL R14, R20, R21, P0 ;  /* 0x00000015140e7207 */ /* 0x000fe40000000000 */
[----:B------:R-:W-:Y:S01]  /*2ee0*/  ISETP.GE.U32.AND P0, PT, R15, R22, PT ;  /* 0x000000160f00720c */ /* 0x000fe20003f06070 */
[----:B------:R-:W-:Y:S01]  /*2ef0*/  IMAD.MOV.U32 R15, RZ, RZ, 0x0 ;  /* 0x00000000ff0f7424 */ /* 0x000fe200078e00ff */
[----:B------:R-:W-:Y:S02]  /*2f00*/  IADD3 R20, P2, PT, R27, 0x1, RZ ;  /* 0x000000011b147810 */ /* 0x000fe40007f5e0ff */
[----:B------:R-:W-:Y:S02]  /*2f10*/  ISETP.GE.U32.AND.EX P0, PT, R24, R23, PT, P0 ;  /* 0x000000171800720c */ /* 0x000fe40003f06100 */
[----:B------:R-:W-:-:S02]  /*2f20*/  IADD3.X R21, PT, PT, RZ, R14, RZ, P2, !PT ;  /* 0x0000000eff157210 */ /* 0x000fc400017fe4ff */
[----:B------:R-:W-:Y:S02]  /*2f30*/  ISETP.NE.AND.EX P1, PT, R23, RZ, PT, P1 ;  /* 0x000000ff1700720c */ /* 0x000fe40003f25310 */
[----:B------:R-:W-:Y:S01]  /*2f40*/  SEL R21, R21, R14, P0 ;  /* 0x0000000e15157207 */ /* 0x000fe20000000000 */
[----:B------:R-:W-:Y:S01]  /*2f50*/  IMAD.MOV.U32 R14, RZ, RZ, R0 ;  /* 0x000000ffff0e7224 */ /* 0x000fe200078e0000 */
[----:B------:R-:W-:Y:S02]  /*2f60*/  SEL R20, R20, R27, P0 ;  /* 0x0000001b14147207 */ /* 0x000fe40000000000 */
[----:B------:R-:W-:Y:S02]  /*2f70*/  SEL R21, R21, 0xffffffff, P1 ;  /* 0xffffffff15157807 */ /* 0x000fe40000800000 */
[----:B------:R-:W-:Y:S01]  /*2f80*/  SEL R20, R20, 0xffffffff, P1 ;  /* 0xffffffff14147807 */ /* 0x000fe20000800000 */
[----:B------:R-:W-:Y:S06]  /*2f90*/  RET.REL.NODEC R14 `(_Z13col2im_kernelPfiS_immmmmmmmmmi) ;  /* 0xffffffd00e187950 */ /* 0x000fec0003c3ffff */
        .weak           $__internal_1_$__cuda_sm20_rem_u64
        .type           $__internal_1_$__cuda_sm20_rem_u64,@function
        .size           $__internal_1_$__cuda_sm20_rem_u64,(.L_x_62 - $__internal_1_$__cuda_sm20_rem_u64)
$__internal_1_$__cuda_sm20_rem_u64:
[----:B------:R-:W-:-:S04]  /*2fa0*/  IMAD.MOV.U32 R15, RZ, RZ, R9 ;  /* 0x000000ffff0f7224 */ /* 0x000fc800078e0009 */
        /* <DEDUP_REMOVED lines=13> */
[----:B------:R-:W-:-:S04]  /*3080*/  IMAD.HI.U32 R13, R17, R23, RZ ;  /* 0x00000017110d7227 */ /* 0x000fc800078e00ff */
[----:B------:R-:W-:-:S04]  /*3090*/  IMAD.HI.U32 R18, P1, R17, R21, R18 ;  /* 0x0000001511127227 */ /* 0x000fc80007820012 */
[----:B------:R-:W-:Y:S01]  /*30a0*/  IMAD.X R13, R13, 0x1, R17, P0 ;  /* 0x000000010d0d7824 */ /* 0x000fe200000e0611 */
[----:B------:R-:W-:-:S04]  /*30b0*/  IADD3 R19, P2, PT, R15, R18, RZ ;  /* 0x000000120f137210 */ /* 0x000fc80007f5e0ff */
[----:B------:R-:W-:Y:S01]  /*30c0*/  IADD3.X R13, PT, PT, RZ, RZ, R13, P2, P1 ;  /* 0x000000ffff0d7210 */ /* 0x000fe200017e240d */
[----:B------:R-:W-:-:S04]  /*30d0*/  IMAD.WIDE.U32 R16, R19, R14, RZ ;  /* 0x0000000e13107225 */ /* 0x000fc800078e00ff */
        /* <DEDUP_REMOVED lines=25> */
[----:B------:R-:W-:Y:S01]  /*3270*/  ISETP.GE.U32.AND P0, PT, R17, R14, PT ;  /* 0x0000000e1100720c */ /* 0x000fe20003f06070 */
[----:B------:R-:W-:Y:S02]  /*3280*/  IMAD.MOV.U32 R13, RZ, RZ, 0x0 ;  /* 0x00000000ff0d7424 */ /* 0x000fe400078e00ff */
[----:B------:R-:W-:Y:S01]  /*3290*/  IMAD.X R16, R11, 0x1, ~R10, P1 ;  /* 0x000000010b107824 */ /* 0x000fe200008e0e0a */
[----:B------:R-:W-:-:S04]  /*32a0*/  IADD3 R11, P1, PT, -R14, R17, RZ ;  /* 0x000000110e0b7210 */ /* 0x000fc80007f3e1ff */
[C---:B------:R-:W-:Y:S01]  /*32b0*/  ISETP.GE.U32.AND.EX P0, PT, R16.reuse, R9, PT, P0 ;  /* 0x000000091000720c */ /* 0x040fe20003f06100 */
[----:B------:R-:W-:Y:S01]  /*32c0*/  IMAD.X R10, R16, 0x1, ~R9, P1 ;  /* 0x00000001100a7824 */ /* 0x000fe200008e0e09 */
[----:B------:R-:W-:Y:S02]  /*32d0*/  ISETP.NE.U32.AND P1, PT, R14, RZ, PT ;  /* 0x000000ff0e00720c */ /* 0x000fe40003f25070 */
[----:B------:R-:W-:Y:S02]  /*32e0*/  SEL R11, R11, R17, P0 ;  /* 0x000000110b0b7207 */ /* 0x000fe40000000000 */
[----:B------:R-:W-:Y:S02]  /*32f0*/  SEL R10, R10, R16, P0 ;  /* 0x000000100a0a7207 */ /* 0x000fe40000000000 */
[----:B------:R-:W-:Y:S02]  /*3300*/  ISETP.GE.U32.AND P0, PT, R11, R14, PT ;  /* 0x0000000e0b00720c */ /* 0x000fe40003f06070 */
[----:B------:R-:W-:-:S02]  /*3310*/  IADD3 R16, P2, PT, -R14, R11, RZ ;  /* 0x0000000b0e107210 */ /* 0x000fc40007f5e1ff */
[----:B------:R-:W-:Y:S02]  /*3320*/  ISETP.GE.U32.AND.EX P0, PT, R10, R9, PT, P0 ;  /* 0x000000090a00720c */ /* 0x000fe40003f06100 */
[CC--:B------:R-:W-:Y:S02]  /*3330*/  IADD3.X R17, PT, PT, ~R9.reuse, R10.reuse, RZ, P2, !PT ;  /* 0x0000000a09117210 */ /* 0x0c0fe400017fe5ff */
[----:B------:R-:W-:Y:S02]  /*3340*/  ISETP.NE.AND.EX P1, PT, R9, RZ, PT, P1 ;  /* 0x000000ff0900720c */ /* 0x000fe40003f25310 */
[----:B------:R-:W-:Y:S02]  /*3350*/  SEL R16, R16, R11, P0 ;  /* 0x0000000b10107207 */ /* 0x000fe40000000000 */
[----:B------:R-:W-:Y:S02]  /*3360*/  SEL R17, R17, R10, P0 ;  /* 0x0000000a11117207 */ /* 0x000fe40000000000 */
[----:B------:R-:W-:-:S02]  /*3370*/  SEL R16, R16, 0xffffffff, P1 ;  /* 0xffffffff10107807 */ /* 0x000fc40000800000 */
[----:B------:R-:W-:Y:S01]  /*3380*/  SEL R17, R17, 0xffffffff, P1 ;  /* 0xffffffff11117807 */ /* 0x000fe20000800000 */
[----:B------:R-:W-:Y:S06]  /*3390*/  RET.REL.NODEC R12 `(_Z13col2im_kernelPfiS_immmmmmmmmmi) ;  /* 0xffffffcc0c187950 */ /* 0x000fec0003c3ffff */
.L_x_32:
[----:B------:R-:W-:-:S00]  /*33a0*/  BRA `(.L_x_32) ;  /* 0xfffffffc00fc7947 */ /* 0x000fc0000383ffff */
[----:B------:R-:W-:-:S00]  /*33b0*/  NOP ;  /* 0x0000000000007918 */ /* 0x000fc00000000000 */
        /* <DEDUP_REMOVED lines=12> */
.L_x_62:


//--------------------- .text._Z13im2col_kernelPfiS_immmmmmmmmm --------------------------
	.section	.text._Z13im2col_kernelPfiS_immmmmmmmmm,"ax",@progbits
	.align	128
        .global         _Z13im2col_kernelPfiS_immmmmmmmmm
        .type           _Z13im2col_kernelPfiS_immmmmmmmmm,@function
        .size           _Z13im2col_kernelPfiS_immmmmmmmmm,(.L_x_64 - _Z13im2col_kernelPfiS_immmmmmmmmm)
        .other          _Z13im2col_kernelPfiS_immmmmmmmmm,@"STO_CUDA_ENTRY STV_DEFAULT"
_Z13im2col_kernelPfiS_immmmmmmmmm:
.text._Z13im2col_kernelPfiS_immmmmmmmmm:
        /* <DEDUP_REMOVED lines=14> */
[----:B------:R-:W-:Y:S01]  /*00e0*/  UIMAD UR6, UR8, UR13, UR6 ;  /* 0x0000000d080672a4 */ /* 0x000fe2000f8e0206 */
[----:B------:R-:W0:Y:S03]  /*00f0*/  LDCU.128 UR12, c[0x0][0x3d0] ;  /* 0x00007a00ff0c77ac */ /* 0x000e260008000c00 */
[----:B------:R-:W-:-:S02]  /*0100*/  UIADD3 UR5, UPT, UPT, UR5, UR6, URZ ;  /* 0x0000000605057290 */ /* 0x000fc4000fffe0ff */
[----:B------:R-:W-:Y:S02]  /*0110*/  UIMAD.WIDE.U32 UR6, UR4, UR10, URZ ;  /* 0x0000000a040672a5 */ /* 0x000fe4000f8e00ff */
[----:B------:R-:W-:-:S04]  /*0120*/  UIMAD UR5, UR5, UR10, URZ ;  /* 0x0000000a050572a4 */ /* 0x000fc8000f8e02ff */
[----:B------:R-:W-:-:S04]  /*0130*/  UIMAD UR4, UR4, UR11, UR5 ;  /* 0x0000000b040472a4 */ /* 0x000fc8000f8e0205 */
[----:B------:R-:W-:-:S04]  /*0140*/  UIADD3 UR4, UPT, UPT, UR7, UR4, URZ ;  /* 0x0000000407047290 */ /* 0x000fc8000fffe0ff */
        /* <DEDUP_REMOVED lines=31> */
.L_x_34:
[----:B------:R-:W-:Y:S01]  /*0340*/  IMAD.U32 R13, RZ, RZ, UR7 ;  /* 0x00000007ff0d7e24 */ /* 0x000fe2000f8e00ff */
[----:B------:R-:W-:Y:S01]  /*0350*/  MOV R12, UR6 ;  /* 0x00000006000c7c02 */ /* 0x000fe20008000f00 */
[----:B------:R-:W-:Y:S01]  /*0360*/  IMAD.MOV.U32 R14, RZ, RZ, R2 ;  /* 0x000000ffff0e7224 */ /* 0x000fe200078e0002 */
[----:B------:R-:W-:Y:S01]  /*0370*/  MOV R15, R3 ;  /* 0x00000003000f7202 */ /* 0x000fe20000000f00 */
[----:B------:R-:W-:Y:S01]  /*0380*/  IMAD.U32 R13, RZ, RZ, UR4 ;  /* 0x00000004ff0d7e24 */ /* 0x000fe2000f8e00ff */
[----:B------:R-:W-:-:S07]  /*0390*/  MOV R0, 0x3b0 ;  /* 0x000003b000007802 */ /* 0x000fce0000000f00 */
[----:B------:R-:W-:Y:S05]  /*03a0*/  CALL.REL.NOINC `($__internal_2_$__cuda_sm20_div_u64) ;  /* 0x0000001400587944 */ /* 0x000fea0003c00000 */
[----:B------:R-:W-:Y:S01]  /*03b0*/  IMAD.MOV.U32 R4, RZ, RZ, R20 ;  /* 0x000000ffff047224 */ /* 0x000fe200078e0014 */
[----:B------:R-:W-:-:S07]  /*03c0*/  MOV R5, R21 ;  /* 0x0000001500057202 */ /* 0x000fce0000000f00 */
.L_x_35:
[----:B------:R-:W-:Y:S05]  /*03d0*/  BSYNC.RECONVERGENT B0 ;  /* 0x0000000000007941 */ /* 0x000fea0003800200 */
.L_x_33:
[----:B------:R-:W0:Y:S01]  /*03e0*/  LDCU.128 UR8, c[0x0][0x3c0] ;  /* 0x00007800ff0877ac */ /* 0x000e220008000c00 */
[----:B------:R-:W-:Y:S01]  /*03f0*/  BSSY.RECONVERGENT B0, `(.L_x_36) ;  /* 0x000002c000007945 */ /* 0x000fe20003800200 */
[----:B------:R-:W1:Y:S01]  /*0400*/  LDCU.128 UR12, c[0x0][0x3d0] ;  /* 0x00007a00ff0c77ac */ /* 0x000e620008000c00 */
[----:B0-----:R-:W-:Y:S02]  /*0410*/  UIMAD UR6, UR11, UR8, URZ ;  /* 0x000000080b0672a4 */ /* 0x001fe4000f8e02ff */
[----:B------:R-:W-:Y:S02]  /*0420*/  UIMAD.WIDE.U32 UR4, UR10, UR8, URZ ;  /* 0x000000080a0472a5 */ /* 0x000fe4000f8e00ff */
[----:B------:R-:W-:-:S04]  /*0430*/  UIMAD UR6, UR9, UR10, UR6 ;  /* 0x0000000a090672a4 */ /* 0x000fc8000f8e0206 */
[----:B------:R-:W-:Y:S02]  /*0440*/  UIADD3 UR10, UPT, UPT, UR5, UR6, URZ ;  /* 0x00000006050a7290 */ /* 0x000fe4000fffe0ff */
[----:B-1----:R-:W-:Y:S02]  /*0450*/  UIMAD.WIDE.U32 UR6, UR4, UR12, URZ ;  /* 0x0000000c040672a5 */ /* 0x002fe4000f8e00ff */
[----:B------:R-:W-:-:S04]  /*0460*/  UIMAD UR8, UR10, UR12, URZ ;  /* 0x0000000c0a0872a4 */ /* 0x000fc8000f8e02ff */
        /* <DEDUP_REMOVED lines=29> */
.L_x_37:
[----:B------:R-:W-:Y:S01]  /*0640*/  IMAD.U32 R13, RZ, RZ, UR9 ;  /* 0x00000009ff0d7e24 */ /* 0x000fe2000f8e00ff */
[----:B------:R-:W-:Y:S01]  /*0650*/  MOV R12, UR8 ;  /* 0x00000008000c7c02 */ /* 0x000fe20008000f00 */
[----:B------:R-:W-:Y:S01]  /*0660*/  IMAD.MOV.U32 R14, RZ, RZ, R2 ;  /* 0x000000ffff0e7224 */ /* 0x000fe200078e0002 */
[----:B------:R-:W-:Y:S01]  /*0670*/  MOV R15, R3 ;  /* 0x00000003000f7202 */ /* 0x000fe20000000f00 */
[----:B------:R-:W-:Y:S01]  /*0680*/  IMAD.U32 R13, RZ, RZ, UR6 ;  /* 0x00000006ff0d7e24 */ /* 0x000fe2000f8e00ff */
[----:B------:R-:W-:-:S07]  /*0690*/  MOV R0, 0x6b0 ;  /* 0x000006b000007802 */ /* 0x000fce0000000f00 */
[----:B------:R-:W-:Y:S05]  /*06a0*/  CALL.REL.NOINC `($__internal_2_$__cuda_sm20_div_u64) ;  /* 0x0000001000987944 */ /* 0x000fea0003c00000 */
.L_x_38:
[----:B------:R-:W-:Y:S05]  /*06b0*/  BSYNC.RECONVERGENT B0 ;  /* 0x0000000000007941 */ /* 0x000fea0003800200 */
.L_x_36:
        /* <DEDUP_REMOVED lines=17> */
[----:B------:R-:W-:Y:S02]  /*07d0*/  IMAD R20, R7, UR6, R20 ;  /* 0x0000000607147c24 */ /* 0x000fe4000f8e0214 */
[----:B------:R-:W-:-:S03]  /*07e0*/  HFMA2 R7, -RZ, RZ, 0, 0 ;  /* 0x00000000ff077431 */ /* 0x000fc600000001ff */
[----:B------:R-:W-:-:S13]  /*07f0*/  ISETP.GE.U32.AND P0, PT, R20, UR6, PT ;  /* 0x0000000614007c0c */ /* 0x000fda000bf06070 */
[----:B------:R-:W-:-:S04]  /*0800*/  @P0 IADD3 R20, PT, PT, R20, -UR6, RZ ;  /* 0x8000000614140c10 */ /* 0x000fc8000fffe0ff */
[----:B------:R-:W-:-:S13]  /*0810*/  ISETP.GE.U32.AND P0, PT, R20, UR6, PT ;  /* 0x0000000614007c0c */ /* 0x000fda000bf06070 */
[----:B------:R-:W-:Y:S01]  /*0820*/  @P0 VIADD R20, R20, -UR6 ;  /* 0x8000000614140c36 */ /* 0x000fe20008000000 */
[----:B------:R-:W-:-:S05]  /*0830*/  @!P1 LOP3.LUT R20, RZ, UR6, RZ, 0x33, !PT ;  /* 0x00000006ff149c12 */ /* 0x000fca000f8e33ff */
[----:B------:R-:W-:Y:S01]  /*0840*/  IMAD.MOV.U32 R6, RZ, RZ, R20 ;  /* 0x000000ffff067224 */ /* 0x000fe200078e0014 */
[----:B------:R-:W-:Y:S06]  /*0850*/  BRA `(.L_x_41) ;  /* 0x0000000000207947 */ /* 0x000fec0003800000 */
.L_x_40:
[----:B------:R-:W0:Y:S01]  /*0860*/  LDCU.64 UR6, c[0x0][0x3a8] ;  /* 0x00007500ff0677ac */ /* 0x000e220008000a00 */
[----:B------:R-:W-:Y:S01]  /*0870*/  IMAD.MOV.U32 R0, RZ, RZ, R20 ;  /* 0x000000ffff007224 */ /* 0x000fe200078e0014 */
[----:B------:R-:W-:Y:S01]  /*0880*/  MOV R20, 0x8c0 ;  /* 0x000008c000147802 */ /* 0x000fe20000000f00 */
[----:B0-----:R-:W-:Y:S01]  /*0890*/  IMAD.U32 R19, RZ, RZ, UR6 ;  /* 0x00000006ff137e24 */ /* 0x001fe2000f8e00ff */
[----:B------:R-:W-:-:S07]  /*08a0*/  MOV R17, UR7 ;  /* 0x0000000700117c02 */ /* 0x000fce0008000f00 */
[----:B------:R-:W-:Y:S05]  /*08b0*/  CALL.REL.NOINC `($__internal_3_$__cuda_sm20_rem_u64) ;  /* 0x0000001400247944 */ /* 0x000fea0003c00000 */
[----:B------:R-:W-:Y:S01]  /*08c0*/  IMAD.MOV.U32 R6, RZ, RZ, R12 ;  /* 0x000000ffff067224 */ /* 0x000fe200078e000c */
[----:B------:R-:W-:-:S07]  /*08d0*/  MOV R7, R13 ;  /* 0x0000000d00077202 */ /* 0x000fce0000000f00 */
.L_x_41:
[----:B------:R-:W-:Y:S05]  /*08e0*/  BSYNC.RECONVERGENT B0 ;  /* 0x0000000000007941 */ /* 0x000fea0003800200 */
.L_x_39:
[----:B------:R-:W0:Y:S01]  /*08f0*/  LDCU.64 UR12, c[0x0][0x3d8] ;  /* 0x00007b00ff0c77ac */ /* 0x000e220008000a00 */
        /* <DEDUP_REMOVED lines=10> */
[----:B------:R-:W-:-:S06]  /*09a0*/  HFMA2 R21, -RZ, RZ, 0, 0 ;  /* 0x00000000ff157431 */ /* 0x000fcc00000001ff */
[----:B0-----:R-:W0:Y:S02]  /*09b0*/  MUFU.RCP R0, R0 ;  /* 0x0000000000007308 */ /* 0x001e240000001000 */
[----:B0-----:R-:W-:-:S06]  /*09c0*/  VIADD R8, R0, 0xffffffe ;  /* 0x0ffffffe00087836 */ /* 0x001fcc0000000000 */
[----:B------:R0:W1:Y:S02]  /*09d0*/  F2I.FTZ.U32.TRUNC.NTZ R9, R8 ;  /* 0x0000000800097305 */ /* 0x000064000021f000 */
[----:B0-----:R-:W-:Y:S01]  /*09e0*/  IMAD.MOV.U32 R8, RZ, RZ, RZ ;  /* 0x000000ffff087224 */ /* 0x001fe200078e00ff */
[----:B-1----:R-:W-:-:S05]  /*09f0*/  IADD3 R11, PT, PT, RZ, -R9, RZ ;  /* 0x80000009ff0b7210 */ /* 0x002fca0007ffe0ff */
[----:B------:R-:W-:-:S04]  /*0a00*/  IMAD R11, R11, UR6, RZ ;  /* 0x000000060b0b7c24 */ /* 0x000fc8000f8e02ff */
[----:B------:R-:W-:-:S06]  /*0a10*/  IMAD.HI.U32 R9, R9, R11, R8 ;  /* 0x0000000b09097227 */ /* 0x000fcc00078e0008 */
[----:B------:R-:W-:-:S05]  /*0a20*/  IMAD.HI.U32 R20, R9, R2, RZ ;  /* 0x0000000209147227 */ /* 0x000fca00078e00ff */
[----:B------:R-:W-:-:S05]  /*0a30*/  IADD3 R9, PT, PT, -R20, RZ, RZ ;  /* 0x000000ff14097210 */ /* 0x000fca0007ffe1ff */
        /* <DEDUP_REMOVED lines=8> */
.L_x_43:
[----:B------:R-:W-:Y:S01]  /*0ac0*/  MOV R13, UR7 ;  /* 0x00000007000d7c02 */ /* 0x000fe20008000f00 */
[----:B------:R-:W-:Y:S01]  /*0ad0*/  IMAD.U32 R12, RZ, RZ, UR6 ;  /* 0x00000006ff0c7e24 */ /* 0x000fe2000f8e00ff */
[----:B------:R-:W-:Y:S01]  /*0ae0*/  MOV R15, R3 ;  /* 0x00000003000f7202 */ /* 0x000fe20000000f00 */
[----:B------:R-:W-:Y:S01]  /*0af0*/  IMAD.MOV.U32 R14, RZ, RZ, R2 ;  /* 0x000000ffff0e7224 */ /* 0x000fe200078e0002 */
[----:B------:R-:W-:Y:S01]  /*0b00*/  MOV R0, 0xb30 ;  /* 0x00000b3000007802 */ /* 0x000fe20000000f00 */
[----:B------:R-:W-:-:S07]  /*0b10*/  IMAD.U32 R13, RZ, RZ, UR8 ;  /* 0x00000008ff0d7e24 */ /* 0x000fce000f8e00ff */
[----:B------:R-:W-:Y:S05]  /*0b20*/  CALL.REL.NOINC `($__internal_2_$__cuda_sm20_div_u64) ;  /* 0x0000000c00787944 */ /* 0x000fea0003c00000 */
.L_x_44:
[----:B------:R-:W-:Y:S05]  /*0b30*/  BSYNC.RECONVERGENT B0 ;  /* 0x0000000000007941 */ /* 0x000fea0003800200 */
.L_x_42:
        /* <DEDUP_REMOVED lines=9> */
[----:B0-----:R-:W-:-:S06]  /*0bd0*/  IADD3 R8, PT, PT, R0, 0xffffffe, RZ ;  /* 0x0ffffffe00087810 */ /* 0x001fcc0007ffe0ff */
        /* <DEDUP_REMOVED lines=10> */
[----:B------:R-:W-:-:S04]  /*0c80*/  @P0 IADD3 R20, PT, PT, R20, -UR6, RZ ;  /* 0x8000000614140c10 */ /* 0x000fc8000fffe0ff */
[----:B------:R-:W-:-:S13]  /*0c90*/  ISETP.GE.U32.AND P0, PT, R20, UR6, PT ;  /* 0x0000000614007c0c */ /* 0x000fda000bf06070 */
[----:B------:R-:W-:Y:S01]  /*0ca0*/  @P0 VIADD R20, R20, -UR6 ;  /* 0x8000000614140c36 */ /* 0x000fe20008000000 */
[----:B------:R-:W-:-:S04]  /*0cb0*/  @!P1 LOP3.LUT R20, RZ, UR6, RZ, 0x33, !PT ;  /* 0x00000006ff149c12 */ /* 0x000fc8000f8e33ff */
[----:B------:R-:W-:Y:S01]  /*0cc0*/  MOV R8, R20 ;  /* 0x0000001400087202 */ /* 0x000fe20000000f00 */
[----:B------:R-:W-:Y:S06]  /*0cd0*/  BRA `(.L_x_47) ;  /* 0x0000000000207947 */ /* 0x000fec0003800000 */
.L_x_46:
[----:B------:R-:W0:Y:S01]  /*0ce0*/  LDCU.64 UR6, c[0x0][0x3d0] ;  /* 0x00007a00ff0677ac */ /* 0x000e220008000a00 */
[----:B------:R-:W-:Y:S02]  /*0cf0*/  MOV R0, R20 ;  /* 0x0000001400007202 */ /* 0x000fe40000000f00 */
[----:B------:R-:W-:Y:S01]  /*0d00*/  MOV R20, 0xd40 ;  /* 0x00000d4000147802 */ /* 0x000fe20000000f00 */
[----:B0-----:R-:W-:Y:S01]  /*0d10*/  IMAD.U32 R19, RZ, RZ, UR6 ;  /* 0x00000006ff137e24 */ /* 0x001fe2000f8e00ff */
[----:B------:R-:W-:-:S07]  /*0d20*/  MOV R17, UR7 ;  /* 0x0000000700117c02 */ /* 0x000fce0008000f00 */
[----:B------:R-:W-:Y:S05]  /*0d30*/  CALL.REL.NOINC `($__internal_3_$__cuda_sm20_rem_u64) ;  /* 0x0000001000047944 */ /* 0x000fea0003c00000 */
[----:B------:R-:W-:Y:S01]  /*0d40*/  IMAD.MOV.U32 R8, RZ, RZ, R12 ;  /* 0x000000ffff087224 */ /* 0x000fe200078e000c */
[----:B------:R-:W-:-:S07]  /*0d50*/  MOV R9, R13 ;  /* 0x0000000d00097202 */ /* 0x000fce0000000f00 */
.L_x_47:
[----:B------:R-:W-:Y:S05]  /*0d60*/  BSYNC.RECONVERGENT B0 ;  /* 0x0000000000007941 */ /* 0x000fea0003800200 */
.L_x_45:
[----:B------:R-:W-:Y:S01]  /*0d70*/  LOP3.LUT R0, R3, UR10, RZ, 0xfc, !PT ;  /* 0x0000000a03007c12 */ /* 0x000fe2000f8efcff */
[----:B------:R-:W-:Y:S03]  /*0d80*/  BSSY.RECONVERGENT B0, `(.L_x_48) ;  /* 0x000001e000007945 */ /* 0x000fe60003800200 */
        /* <DEDUP_REMOVED lines=22> */
.L_x_49:
[----:B------:R-:W-:Y:S01]  /*0ef0*/  MOV R13, UR5 ;  /* 0x00000005000d7c02 */ /* 0x000fe20008000f00 */
[----:B------:R-:W-:Y:S01]  /*0f00*/  IMAD.U32 R12, RZ, RZ, UR4 ;  /* 0x00000004ff0c7e24 */ /* 0x000fe2000f8e00ff */
[----:B------:R-:W-:Y:S01]  /*0f10*/  MOV R15, R3 ;  /* 0x00000003000f7202 */ /* 0x000fe20000000f00 */
[----:B------:R-:W-:Y:S01]  /*0f20*/  IMAD.MOV.U32 R14, RZ, RZ, R2 ;  /* 0x000000ffff0e7224 */ /* 0x000fe200078e0002 */
[----:B------:R-:W-:Y:S01]  /*0f30*/  MOV R0, 0xf60 ;  /* 0x00000f6000007802 */ /* 0x000fe20000000f00 */
[----:B------:R-:W-:-:S07]  /*0f40*/  IMAD.U32 R13, RZ, RZ, UR10 ;  /* 0x0000000aff0d7e24 */ /* 0x000fce000f8e00ff */
[----:B------:R-:W-:Y:S05]  /*0f50*/  CALL.REL.NOINC `($__internal_2_$__cuda_sm20_div_u64) ;  /* 0x00000008006c7944 */ /* 0x000fea0003c00000 */
.L_x_50:
[----:B------:R-:W-:Y:S05]  /*0f60*/  BSYNC.RECONVERGENT B0 ;  /* 0x0000000000007941 */ /* 0x000fea0003800200 */
.L_x_48:
        /* <DEDUP_REMOVED lines=26> */
.L_x_52:
        /* <DEDUP_REMOVED lines=8> */
.L_x_53:
[----:B------:R-:W-:Y:S05]  /*1190*/  BSYNC.RECONVERGENT B0 ;  /* 0x0000000000007941 */ /* 0x000fea0003800200 */
.L_x_51:
[----:B------:R-:W0:Y:S01]  /*11a0*/  LDCU UR4, c[0x0][0x3cc] ;  /* 0x00007980ff0477ac */ /* 0x000e220008000800 */
[----:B------:R-:W-:Y:S01]  /*11b0*/  BSSY.RECONVERGENT B0, `(.L_x_54) ;  /* 0x000002a000007945 */ /* 0x000fe20003800200 */
[----:B0-----:R-:W-:-:S04]  /*11c0*/  LOP3.LUT R0, R3, UR4, RZ, 0xfc, !PT ;  /* 0x0000000403007c12 */ /* 0x001fc8000f8efcff */
[----:B------:R-:W-:-:S13]  /*11d0*/  ISETP.NE.U32.AND P0, PT, R0, RZ, PT ;  /* 0x000000ff0000720c */ /* 0x000fda0003f05070 */
[----:B------:R-:W-:Y:S05]  /*11e0*/  @P0 BRA `(.L_x_55) ;  /* 0x0000000000600947 */ /* 0x000fea0003800000 */
[----:B------:R-:W0:Y:S01]  /*11f0*/  LDCU UR4, c[0x0][0x3c8] ;  /* 0x00007900ff0477ac */ /* 0x000e220008000800 */
[----:B------:R-:W-:Y:S02]  /*1200*/  HFMA2 R21, -RZ, RZ, 0, 0 ;  /* 0x00000000ff157431 */ /* 0x000fe400000001ff */
[----:B------:R-:W-:Y:S01]  /*1210*/  IMAD.MOV.U32 R16, RZ, RZ, RZ ;  /* 0x000000ffff107224 */ /* 0x000fe200078e00ff */
        /* <DEDUP_REMOVED lines=17> */
[----:B------:R-:W-:-:S04]  /*1330*/  @!P2 LOP3.LUT R20, RZ, UR4, RZ, 0x33, !PT ;  /* 0x00000004ff14ac12 */ /* 0x000fc8000f8e33ff */
[----:B------:R-:W-:-:S05]  /*1340*/  IADD3 R13, PT, PT, -R20, RZ, RZ ;  /* 0x000000ff140d7210 */ /* 0x000fca0007ffe1ff */
[----:B------:R-:W-:Y:S01]  /*1350*/  IMAD R18, R13, UR4, R2 ;  /* 0x000000040d127c24 */ /* 0x000fe2000f8e0202 */
[----:B------:R-:W-:Y:S06]  /*1360*/  BRA `(.L_x_56) ;  /* 0x0000000000387947 */ /* 0x000fec0003800000 */
.L_x_55:
[----:B------:R-:W0:Y:S01]  /*1370*/  LDCU.64 UR4, c[0x0][0x3c8] ;  /* 0x00007900ff0477ac */ /* 0x000e220008000a00 */
[----:B------:R-:W-:Y:S01]  /*1380*/  IMAD.MOV.U32 R14, RZ, RZ, R2 ;  /* 0x000000ffff0e7224 */ /* 0x000fe200078e0002 */
[----:B------:R-:W-:Y:S02]  /*1390*/  MOV R15, R3 ;  /* 0x00000003000f7202 */ /* 0x000fe40000000f00 */
[----:B------:R-:W-:Y:S02]  /*13a0*/  MOV R0, 0x13e0 ;  /* 0x000013e000007802 */ /* 0x000fe40000000f00 */
[----:B0-----:R-:W-:Y:S01]  /*13b0*/  MOV R12, UR4 ;  /* 0x00000004000c7c02 */ /* 0x001fe20008000f00 */
[----:B------:R-:W-:-:S07]  /*13c0*/  IMAD.U32 R13, RZ, RZ, UR5 ;  /* 0x00000005ff0d7e24 */ /* 0x000fce000f8e00ff */
[----:B------:R-:W-:Y:S05]  /*13d0*/  CALL.REL.NOINC `($__internal_2_$__cuda_sm20_div_u64) ;  /* 0x00000004004c7944 */ /* 0x000fea0003c00000 */
[----:B------:R-:W0:Y:S01]  /*13e0*/  LDCU.64 UR4, c[0x0][0x3c8] ;  /* 0x00007900ff0477ac */ /* 0x000e220008000a00 */
[----:B------:R-:W-:-:S05]  /*13f0*/  IADD3 R13, P0, PT, RZ, -R20, RZ ;  /* 0x80000014ff0d7210 */ /* 0x000fca0007f1e0ff */
[----:B------:R-:W-:-:S04]  /*1400*/  IMAD.X R0, RZ, RZ, ~R21, P0 ;  /* 0x000000ffff007224 */ /* 0x000fc800000e0e15 */
[----:B0-----:R-:W-:Y:S02]  /*1410*/  IMAD R0, R0, UR4, RZ ;  /* 0x0000000400007c24 */ /* 0x001fe4000f8e02ff */
[----:B------:R-:W-:-:S04]  /*1420*/  IMAD.WIDE.U32 R18, R13, UR4, R2 ;  /* 0x000000040d127c25 */ /* 0x000fc8000f8e0002 */
[----:B------:R-:W-:-:S05]  /*1430*/  IMAD R13, R13, UR5, R0 ;  /* 0x000000050d0d7c24 */ /* 0x000fca000f8e0200 */
[----:B------:R-:W-:-:S07]  /*1440*/  IADD3 R16, PT, PT, R19, R13, RZ ;  /* 0x0000000d13107210 */ /* 0x000fce0007ffe0ff */
.L_x_56:
[----:B------:R-:W-:Y:S05]  /*1450*/  BSYNC.RECONVERGENT B0 ;  /* 0x0000000000007941 */ /* 0x000fea0003800200 */
.L_x_54:
        /* <DEDUP_REMOVED lines=17> */
[----:B------:R-:W-:Y:S02]  /*1570*/  IMAD R20, R13, UR4, R20 ;  /* 0x000000040d147c24 */ /* 0x000fe4000f8e0214 */
[----:B------:R-:W-:-:S03]  /*1580*/  HFMA2 R13, -RZ, RZ, 0, 0 ;  /* 0x00000000ff0d7431 */ /* 0x000fc600000001ff */
[----:B------:R-:W-:-:S13]  /*1590*/  ISETP.GE.U32.AND P0, PT, R20, UR4, PT ;  /* 0x0000000414007c0c */ /* 0x000fda000bf06070 */
[----:B------:R-:W-:-:S05]  /*15a0*/  @P0 VIADD R20, R20, -UR4 ;  /* 0x8000000414140c36 */ /* 0x000fca0008000000 */
[----:B------:R-:W-:-:S13]  /*15b0*/  ISETP.GE.U32.AND P0, PT, R20, UR4, PT ;  /* 0x0000000414007c0c */ /* 0x000fda000bf06070 */
[----:B------:R-:W-:Y:S02]  /*15c0*/  @P0 IADD3 R20, PT, PT, R20, -UR4, RZ ;  /* 0x8000000414140c10 */ /* 0x000fe4000fffe0ff */
[----:B------:R-:W-:-:S05]  /*15d0*/  @!P1 LOP3.LUT R20, RZ, UR4, RZ, 0x33, !PT ;  /* 0x00000004ff149c12 */ /* 0x000fca000f8e33ff */
[----:B------:R-:W-:Y:S01]  /*15e0*/  IMAD.MOV.U32 R12, RZ, RZ, R20 ;  /* 0x000000ffff0c7224 */ /* 0x000fe200078e0014 */
[----:B------:R-:W-:Y:S06]  /*15f0*/  BRA `(.L_x_59) ;  /* 0x0000000000187947 */ /* 0x000fec0003800000 */
.L_x_58:
[----:B------:R-:W0:Y:S01]  /*1600*/  LDCU.64 UR4, c[0x0][0x3c0] ;  /* 0x00007800ff0477ac */ /* 0x000e220008000a00 */
[----:B------:R-:W-:Y:S01]  /*1610*/  IMAD.MOV.U32 R0, RZ, RZ, R20 ;  /* 0x000000ffff007224 */ /* 0x000fe200078e0014 */
[----:B------:R-:W-:Y:S02]  /*1620*/  MOV R20, 0x1660 ;  /* 0x0000166000147802 */ /* 0x000fe40000000f00 */
[----:B0-----:R-:W-:Y:S01]  /*1630*/  MOV R19, UR4 ;  /* 0x0000000400137c02 */ /* 0x001fe20008000f00 */
[----:B------:R-:W-:-:S07]  /*1640*/  IMAD.U32 R17, RZ, RZ, UR5 ;  /* 0x00000005ff117e24 */ /* 0x000fce000f8e00ff */
[----:B------:R-:W-:Y:S05]  /*1650*/  CALL.REL.NOINC `($__internal_3_$__cuda_sm20_rem_u64) ;  /* 0x0000000400bc7944 */ /* 0x000fea0003c00000 */
.L_x_59:
[----:B------:R-:W-:Y:S05]  /*1660*/  BSYNC.RECONVERGENT B0 ;  /* 0x0000000000007941 */ /* 0x000fea0003800200 */
.L_x_57:
[----:B------:R-:W0:Y:S01]  /*1670*/  LDCU.64 UR12, c[0x0][0x3a8] ;  /* 0x00007500ff0c77ac */ /* 0x000e220008000a00 */
[----:B------:R-:W1:Y:S01]  /*1680*/  LDCU.128 UR4, c[0x0][0x3e0] ;  /* 0x00007c00ff0477ac */ /* 0x000e620008000c00 */
[----:B------:R-:W2:Y:S01]  /*1690*/  LDCU.128 UR8, c[0x0][0x3b0] ;  /* 0x00007600ff0877ac */ /* 0x000ea20008000c00 */
[----:B0-----:R-:W-:Y:S02]  /*16a0*/  IMAD R5, R5, UR12, RZ ;  /* 0x0000000c05057c24 */ /* 0x001fe4000f8e02ff */
[----:B------:R-:W-:-:S04]  /*16b0*/  IMAD.WIDE.U32 R6, R4, UR12, R6 ;  /* 0x0000000c04067c25 */ /* 0x000fc8000f8e0006 */
[----:B-1----:R-:W-:Y:S02]  /*16c0*/  IMAD R15, R13, UR4, RZ ;  /* 0x000000040d0f7c24 */ /* 0x002fe4000f8e02ff */
[----:B------:R-:W-:Y:S01]  /*16d0*/  IMAD R13, R4, UR13, R5 ;  /* 0x0000000d040d7c24 */ /* 0x000fe2000f8e0205 */
[----:B------:R-:W-:Y:S01]  /*16e0*/  MOV R4, R8 ;  /* 0x0000000800047202 */ /* 0x000fe20000000f00 */
[----:B------:R-:W-:Y:S02]  /*16f0*/  IMAD.MOV.U32 R5, RZ, RZ, R9 ;  /* 0x000000ffff057224 */ /* 0x000fe400078e0009 */
[C---:B------:R-:W-:Y:S01]  /*1700*/  IMAD R15, R12.reuse, UR5, R15 ;  /* 0x000000050c0f7c24 */ /* 0x040fe2000f8e020f */
[----:B------:R-:W-:Y:S01]  /*1710*/  IADD3 R0, PT, PT, R7, R13, RZ ;  /* 0x0000000d07007210 */ /* 0x000fe20007ffe0ff */
[----:B------:R-:W-:Y:S01]  /*1720*/  IMAD.WIDE.U32 R4, R12, UR4, R4 ;  /* 0x000000040c047c25 */ /* 0x000fe2000f8e0004 */
[----:B------:R-:W0:Y:S03]  /*1730*/  LDCU UR5, c[0x0][0x388] ;  /* 0x00007100ff0577ac */ /* 0x000e260008000800 */
[----:B------:R-:W-:-:S02]  /*1740*/  IMAD.IADD R5, R5, 0x1, R15 ;  /* 0x0000000105057824 */ /* 0x000fc400078e020f */
[----:B--2---:R-:W-:Y:S02]  /*1750*/  IMAD R7, R0, UR8, RZ ;  /* 0x0000000800077c24 */ /* 0x004fe4000f8e02ff */
[----:B------:R-:W-:-:S04]  /*1760*/  IMAD.WIDE.U32 R4, R6, UR8, R4 ;  /* 0x0000000806047c25 */ /* 0x000fc8000f8e0004 */
[----:B------:R-:W-:Y:S01]  /*1770*/  IMAD R13, R6, UR9, R7 ;  /* 0x00000009060d7c24 */ /* 0x000fe2000f8e0207 */
[----:B------:R-:W-:Y:S01]  /*1780*/  MOV R6, R10 ;  /* 0x0000000a00067202 */ /* 0x000fe20000000f00 */
[----:B------:R-:W-:Y:S02]  /*1790*/  IMAD R9, R16, UR6, RZ ;  /* 0x0000000610097c24 */ /* 0x000fe4000f8e02ff */
[----:B------:R-:W-:Y:S01]  /*17a0*/  IMAD.MOV.U32 R7, RZ, RZ, R11 ;  /* 0x000000ffff077224 */ /* 0x000fe200078e000b */
[----:B------:R-:W-:Y:S01]  /*17b0*/  IADD3 R0, PT, PT, R5, R13, RZ ;  /* 0x0000000d05007210 */ /* 0x000fe20007ffe0ff */
[C---:B------:R-:W-:Y:S01]  /*17c0*/  IMAD R9, R18.reuse, UR7, R9 ;  /* 0x0000000712097c24 */ /* 0x040fe2000f8e0209 */
[----:B0-----:R-:W-:Y:S01]  /*17d0*/  USHF.R.S32.HI UR4, URZ, 0x1f, UR5 ;  /* 0x0000001fff047899 */ /* 0x001fe20008011405 */
[----:B------:R-:W-:-:S04]  /*17e0*/  IMAD.WIDE.U32 R6, R18, UR6, R6 ;  /* 0x0000000612067c25 */ /* 0x000fc8000f8e0006 */
[----:B------:R-:W-:Y:S02]  /*17f0*/  IMAD.IADD R7, R7, 0x1, R9 ;  /* 0x0000000107077824 */ /* 0x000fe400078e0209 */
[----:B------:R-:W-:Y:S02]  /*1800*/  IMAD R5, R0, UR10, RZ ;  /* 0x0000000a00057c24 */ /* 0x000fe4000f8e02ff */
[----:B------:R-:W-:-:S04]  /*1810*/  IMAD.WIDE.U32 R6, R4, UR10, R6 ;  /* 0x0000000a04067c25 */ /* 0x000fc8000f8e0006 */
[----:B------:R-:W-:Y:S01]  /*1820*/  IMAD R5, R4, UR11, R5 ;  /* 0x0000000b04057c24 */ /* 0x000fe2000f8e0205 */
[----:B------:R-:W-:-:S04]  /*1830*/  ISETP.GE.U32.AND P0, PT, R6, UR5, PT ;  /* 0x0000000506007c0c */ /* 0x000fc8000bf06070 */
[----:B------:R-:W-:-:S04]  /*1840*/  IADD3 R5, PT, PT, R7, R5, RZ ;  /* 0x0000000507057210 */ /* 0x000fc80007ffe0ff */
[----:B------:R-:W-:-:S13]  /*1850*/  ISETP.GE.U32.AND.EX P0, PT, R5, UR4, PT, P0 ;  /* 0x0000000405007c0c */ /* 0x000fda000bf06100 */
[----:B------:R-:W-:Y:S05]  /*1860*/  @P0 EXIT ;  /* 0x000000000000094d */ /* 0x000fea0003800000 */
[----:B------:R-:W0:Y:S01]  /*1870*/  LDCU.64 UR6, c[0x0][0x380] ;  /* 0x00007000ff0677ac */ /* 0x000e220008000a00 */
[----:B------:R-:W1:Y:S01]  /*1880*/  LDCU.64 UR4, c[0x0][0x358] ;  /* 0x00006b00ff0477ac */ /* 0x000e620008000a00 */
[----:B0-----:R-:W-:-:S04]  /*1890*/  LEA R4, P0, R6, UR6, 0x2 ;  /* 0x0000000606047c11 */ /* 0x001fc8000f8010ff */
[----:B------:R-:W-:Y:S01]  /*18a0*/  LEA.HI.X R5, R6, UR7, R5, 0x2, P0 ;  /* 0x0000000706057c11 */ /* 0x000fe200080f1405 */
[----:B------:R-:W0:Y:S05]  /*18b0*/  LDCU.64 UR6, c[0x0][0x390] ;  /* 0x00007200ff0677ac */ /* 0x000e2a0008000a00 */
[----:B-1----:R-:W2:Y:S01]  /*18c0*/  LDG.E R5, desc[UR4][R4.64] ;  /* 0x0000000404057981 */ /* 0x002ea2000c1e1900 */
[----:B0-----:R-:W-:-:S04]  /*18d0*/  LEA R6, P0, R2, UR6, 0x2 ;  /* 0x0000000602067c11 */ /* 0x001fc8000f8010ff */
[----:B------:R-:W-:-:S05]  /*18e0*/  LEA.HI.X R7, R2, UR7, R3, 0x2, P0 ;  /* 0x0000000702077c11 */ /* 0x000fca00080f1403 */
[----:B--2---:R-:W-:Y:S01]  /*18f0*/  STG.E desc[UR4][R6.64], R5 ;  /* 0x0000000506007986 */ /* 0x004fe2000c101904 */
[----:B------:R-:W-:Y:S05]  /*1900*/  EXIT ;  /* 0x000000000000794d */ /* 0x000fea0003800000 */
        .weak           $__internal_2_$__cuda_sm20_div_u64
        .type           $__internal_2_$__cuda_sm20_div_u64,@function
        .size           $__internal_2_$__cuda_sm20_div_u64,($__internal_3_$__cuda_sm20_rem_u64 - $__internal_2_$__cuda_sm20_div_u64)
$__internal_2_$__cuda_sm20_div_u64:
[----:B------:R-:W0:Y:S08]  /*1910*/  I2F.U64.RP R20, R12 ;  /* 0x0000000c00147312 */ /* 0x000e300000309000 */
[----:B0-----:R-:W0:Y:S02]  /*1920*/  MUFU.RCP R20, R20 ;  /* 0x0000001400147308 */ /* 0x001e240000001000 */
[----:B0-----:R-:W-:-:S06]  /*1930*/  VIADD R16, R20, 0x1ffffffe ;  /* 0x1ffffffe14107836 */ /* 0x001fcc0000000000 */
[----:B------:R-:W0:Y:S02]  /*1940*/  F2I.U64.TRUNC R16, R16 ;  /* 0x0000001000107311 */ /* 0x000e24000020d800 */
[----:B0-----:R-:W-:-:S04]  /*1950*/  IMAD.WIDE.U32 R18, R16, R12, RZ ;  /* 0x0000000c10127225 */ /* 0x001fc800078e00ff */
[----:B------:R-:W-:Y:S01]  /*1960*/  IMAD R19, R16, R13, R19 ;  /* 0x0000000d10137224 */ /* 0x000fe200078e0213 */
[----:B------:R-:W-:-:S03]  /*1970*/  IADD3 R21, P0, PT, RZ, -R18, RZ ;  /* 0x80000012ff157210 */ /* 0x000fc60007f1e0ff */
[----:B------:R-:W-:Y:S02]  /*1980*/  IMAD R19, R17, R12, R19 ;  /* 0x0000000c11137224 */ /* 0x000fe400078e0213 */
[----:B------:R-:W-:-:S03]  /*1990*/  IMAD.HI.U32 R18, R16, R21, RZ ;  /* 0x0000001510127227 */ /* 0x000fc600078e00ff */
[----:B------:R-:W-:Y:S01]  /*19a0*/  IADD3.X R23, PT, PT, RZ, ~R19, RZ, P0, !PT ;  /* 0x80000013ff177210 */ /* 0x000fe200007fe4ff */
[----:B------:R-:W-:-:S04]  /*19b0*/  IMAD.MOV.U32 R19, RZ, RZ, R16 ;  /* 0x000000ffff137224 */ /* 0x000fc800078e0010 */
[----:B------:R-:W-:-:S04]  /*19c0*/  IMAD.WIDE.U32 R18, P0, R16, R23, R18 ;  /* 0x0000001710127225 */ /* 0x000fc80007800012 */
[C---:B------:R-:W-:Y:S02]  /*19d0*/  IMAD R25, R17.reuse, R23, RZ ;  /* 0x0000001711197224 */ /* 0x040fe400078e02ff */
[----:B------:R-:W-:-:S04]  /*19e0*/  IMAD.HI.U32 R18, P1, R17, R21, R18 ;  /* 0x0000001511127227 */ /* 0x000fc80007820012 */
[----:B------:R-:W-:Y:S01]  /*19f0*/  IMAD.HI.U32 R21, R17, R23, RZ ;  /* 0x0000001711157227 */ /* 0x000fe200078e00ff */
[----:B------:R-:W-:-:S04]  /*1a00*/  IADD3 R19, P2, PT, R25, R18, RZ ;  /* 0x0000001219137210 */ /* 0x000fc80007f5e0ff */
[----:B------:R-:W-:Y:S01]  /*1a10*/  IADD3.X R21, PT, PT, R21, R17, RZ, P0, !PT ;  /* 0x0000001115157210 */ /* 0x000fe200007fe4ff */
[----:B------:R-:W-:-:S03]  /*1a20*/  IMAD.WIDE.U32 R16, R19, R12, RZ ;  /* 0x0000000c13107225 */ /* 0x000fc600078e00ff */
[----:B------:R-:W-:Y:S01]  /*1a30*/  IADD3.X R21, PT, PT, RZ, RZ, R21, P2, P1 ;  /* 0x000000ffff157210 */ /* 0x000fe200017e2415 */
[----:B------:R-:W-:Y:S01]  /*1a40*/  IMAD R17, R19, R13, R17 ;  /* 0x0000000d13117224 */ /* 0x000fe200078e0211 */
[----:B------:R-:W-:-:S03]  /*1a50*/  IADD3 R23, P0, PT, RZ, -R16, RZ ;  /* 0x80000010ff177210 */ /* 0x000fc60007f1e0ff */
[----:B------:R-:W-:Y:S02]  /*1a60*/  IMAD R17, R21, R12, R17 ;  /* 0x0000000c15117224 */ /* 0x000fe400078e0211 */
[----:B------:R-:W-:-:S04]  /*1a70*/  IMAD.HI.U32 R18, R19, R23, RZ ;  /* 0x0000001713127227 */ /* 0x000fc800078e00ff */
[----:B------:R-:W-:Y:S02]  /*1a80*/  IMAD.X R16, RZ, RZ, ~R17, P0 ;  /* 0x000000ffff107224 */ /* 0x000fe400000e0e11 */
[----:B------:R-:W-:Y:S02]  /*1a90*/  IMAD.MOV.U32 R17, RZ, RZ, RZ ;  /* 0x000000ffff117224 */ /* 0x000fe400078e00ff */
[----:B------:R-:W-:-:S04]  /*1aa0*/  IMAD.WIDE.U32 R18, P0, R19, R16, R18 ;  /* 0x0000001013127225 */ /* 0x000fc80007800012 */
[C---:B------:R-:W-:Y:S02]  /*1ab0*/  IMAD R20, R21.reuse, R16, RZ ;  /* 0x0000001015147224 */ /* 0x040fe400078e02ff */
[----:B------:R-:W-:-:S04]  /*1ac0*/  IMAD.HI.U32 R19, P1, R21, R23, R18 ;  /* 0x0000001715137227 */ /* 0x000fc80007820012 */
[----:B------:R-:W-:Y:S01]  /*1ad0*/  IMAD.HI.U32 R16, R21, R16, RZ ;  /* 0x0000001015107227 */ /* 0x000fe200078e00ff */
[----:B------:R-:W-:-:S04]  /*1ae0*/  IADD3 R19, P2, PT, R20, R19, RZ ;  /* 0x0000001314137210 */ /* 0x000fc80007f5e0ff */
[----:B------:R-:W-:Y:S01]  /*1af0*/  IADD3.X R21, PT, PT, R16, R21, RZ, P0, !PT ;  /* 0x0000001510157210 */ /* 0x000fe200007fe4ff */
[----:B------:R-:W-:-:S03]  /*1b00*/  IMAD.HI.U32 R16, R19, R14, RZ ;  /* 0x0000000e13107227 */ /* 0x000fc600078e00ff */
[----:B------:R-:W-:Y:S01]  /*1b10*/  IADD3.X R21, PT, PT, RZ, RZ, R21, P2, P1 ;  /* 0x000000ffff157210 */ /* 0x000fe200017e2415 */
[----:B------:R-:W-:-:S04]  /*1b20*/  IMAD.WIDE.U32 R16, R19, R15, R16 ;  /* 0x0000000f13107225 */ /* 0x000fc800078e0010 */
[C---:B------:R-:W-:Y:S02]  /*1b30*/  IMAD R23, R21.reuse, R15, RZ ;  /* 0x0000000f15177224 */ /* 0x040fe400078e02ff */
[----:B------:R-:W-:-:S04]  /*1b40*/  IMAD.HI.U32 R16, P0, R21, R14, R16 ;  /* 0x0000000e15107227 */ /* 0x000fc80007800010 */
[----:B------:R-:W-:Y:S01]  /*1b50*/  IMAD.HI.U32 R19, R21, R15, RZ ;  /* 0x0000000f15137227 */ /* 0x000fe200078e00ff */
[----:B------:R-:W-:-:S04]  /*1b60*/  IADD3 R21, P1, PT, R23, R16, RZ ;  /* 0x0000001017157210 */ /* 0x000fc80007f3e0ff */
[----:B------:R-:W-:Y:S01]  /*1b70*/  IADD3.X R19, PT, PT, R19, RZ, RZ, P0, !PT ;  /* 0x000000ff13137210 */ /* 0x000fe200007fe4ff */
[----:B------:R-:W-:-:S04]  /*1b80*/  IMAD.WIDE.U32 R16, R21, R12, RZ ;  /* 0x0000000c15107225 */ /* 0x000fc800078e00ff */
[----:B------:R-:W-:Y:S01]  /*1b90*/  IMAD.X R19, RZ, RZ, R19, P1 ;  /* 0x000000ffff137224 */ /* 0x000fe200008e0613 */
[----:B------:R-:W-:Y:S01]  /*1ba0*/  IADD3 R23, P1, PT, -R16, R14, RZ ;  /* 0x0000000e10177210 */ /* 0x000fe20007f3e1ff */
[----:B------:R-:W-:-:S03]  /*1bb0*/  IMAD R17, R21, R13, R17 ;  /* 0x0000000d15117224 */ /* 0x000fc600078e0211 */
[-C--:B------:R-:W-:Y:S01]  /*1bc0*/  ISETP.GE.U32.AND P0, PT, R23, R12.reuse, PT ;  /* 0x0000000c1700720c */ /* 0x080fe20003f06070 */
[----:B------:R-:W-:Y:S01]  /*1bd0*/  IMAD R14, R19, R12, R17 ;  /* 0x0000000c130e7224 */ /* 0x000fe200078e0211 */
[----:B------:R-:W-:-:S04]  /*1be0*/  IADD3 R17, P2, PT, -R12, R23, RZ ;  /* 0x000000170c117210 */ /* 0x000fc80007f5e1ff */
[----:B------:R-:W-:Y:S02]  /*1bf0*/  IADD3.X R20, PT, PT, ~R14, R15, RZ, P1, !PT ;  /* 0x0000000f0e147210 */ /* 0x000fe40000ffe5ff */
[----:B------:R-:W-:Y:S02]  /*1c00*/  IADD3 R14, P1, PT, R21, 0x1, RZ ;  /* 0x00000001150e7810 */ /* 0x000fe40007f3e0ff */
[C---:B------:R-:W-:Y:S01]  /*1c10*/  ISETP.GE.U32.AND.EX P0, PT, R20.reuse, R13, PT, P0 ;  /* 0x0000000d1400720c */ /* 0x040fe20003f06100 */
[----:B------:R-:W-:Y:S01]  /*1c20*/  IMAD.X R18, R20, 0x1, ~R13, P2 ;  /* 0x0000000114127824 */ /* 0x000fe200010e0e0d */
[----:B------:R-:W-:Y:S02]  /*1c30*/  IADD3.X R16, PT, PT, RZ, R19, RZ, P1, !PT ;  /* 0x00000013ff107210 */ /* 0x000fe40000ffe4ff */
[----:B------:R-:W-:Y:S02]  /*1c40*/  SEL R15, R14, R21, P0 ;  /* 0x000000150e0f7207 */ /* 0x000fe40000000000 */
[----:B------:R-:W-:-:S02]  /*1c50*/  SEL R17, R17, R23, P0 ;  /* 0x0000001711117207 */ /* 0x000fc40000000000 */
[----:B------:R-:W-:Y:S02]  /*1c60*/  SEL R18, R18, R20, P0 ;  /* 0x0000001412127207 */ /* 0x000fe40000000000 */
[----:B------:R-:W-:Y:S02]  /*1c70*/  SEL R14, R16, R19, P0 ;  /* 0x00000013100e7207 */ /* 0x000fe40000000000 */
[----:B------:R-:W-:Y:S02]  /*1c80*/  IADD3 R20, P2, PT, R15, 0x1, RZ ;  /* 0x000000010f147810 */ /* 0x000fe40007f5e0ff */
[----:B------:R-:W-:Y:S02]  /*1c90*/  ISETP.GE.U32.AND P0, PT, R17, R12, PT ;  /* 0x0000000c1100720c */ /* 0x000fe40003f06070 */
[----:B------:R-:W-:Y:S01]  /*1ca0*/  ISETP.NE.U32.AND P1, PT, R12, RZ, PT ;  /* 0x000000ff0c00720c */ /* 0x000fe20003f25070 */
[----:B------:R-:W-:Y:S01]  /*1cb0*/  IMAD.X R21, RZ, RZ, R14, P2 ;  /* 0x000000ffff157224 */ /* 0x000fe200010e060e */
[----:B------:R-:W-:-:S02]  /*1cc0*/  ISETP.GE.U32.AND.EX P0, PT, R18, R13, PT, P0 ;  /* 0x0000000d1200720c */ /* 0x000fc40003f06100 */
[----:B------:R-:W-:Y:S01]  /*1cd0*/  ISETP.NE.AND.EX P1, PT, R13, RZ, PT, P1 ;  /* 0x000000ff0d00720c */ /* 0x000fe20003f25310 */
[----:B------:R-:W-:Y:S01]  /*1ce0*/  IMAD.MOV.U32 R13, RZ, RZ, 0x0 ;  /* 0x00000000ff0d7424 */ /* 0x000fe200078e00ff */
[----:B------:R-:W-:Y:S02]  /*1cf0*/  MOV R12, R0 ;  /* 0x00000000000c7202 */ /* 0x000fe40000000f00 */
[----:B------:R-:W-:Y:S02]  /*1d00*/  SEL R20, R20, R15, P0 ;  /* 0x0000000f14147207 */ /* 0x000fe40000000000 */
[----:B------:R-:W-:Y:S02]  /*1d10*/  SEL R21, R21, R14, P0 ;  /* 0x0000000e15157207 */ /* 0x000fe40000000000 */
[----:B------:R-:W-:Y:S02]  /*1d20*/  SEL R20, R20, 0xffffffff, P1 ;  /* 0xffffffff14147807 */ /* 0x000fe40000800000 */
[----:B------:R-:W-:Y:S01]  /*1d30*/  SEL R21, R21, 0xffffffff, P1 ;  /* 0xffffffff15157807 */ /* 0x000fe20000800000 */
[----:B------:R-:W-:Y:S06]  /*1d40*/  RET.REL.NODEC R12 `(_Z13im2col_kernelPfiS_immmmmmmmmm) ;  /* 0xffffffe00cac7950 */ /* 0x000fec0003c3ffff */
        .weak           $__internal_3_$__cuda_sm20_rem_u64
        .type           $__internal_3_$__cuda_sm20_rem_u64,@function
        .size           $__internal_3_$__cuda_sm20_rem_u64,(.L_x_64 - $__internal_3_$__cuda_sm20_rem_u64)
$__internal_3_$__cuda_sm20_rem_u64:
[----:B------:R-:W-:Y:S01]  /*1d50*/  MOV R22, R19 ;  /* 0x0000001300167202 */ /* 0x000fe20000000f00 */
[----:B------:R-:W-:-:S05]  /*1d60*/  IMAD.MOV.U32 R23, RZ, RZ, R17 ;  /* 0x000000ffff177224 */ /* 0x000fca00078e0011 */
        /* <DEDUP_REMOVED lines=9> */
[----:B------:R-:W-:Y:S01]  /*1e00*/  IMAD.X R27, RZ, RZ, ~R13, P0 ;  /* 0x000000ffff1b7224 */ /* 0x000fe200000e0e0d */
[----:B------:R-:W-:-:S03]  /*1e10*/  MOV R13, R14 ;  /* 0x0000000e000d7202 */ /* 0x000fc60000000f00 */
        /* <DEDUP_REMOVED lines=16> */
[----:B------:R-:W-:Y:S02]  /*1f20*/  HFMA2 R13, -RZ, RZ, 0, 0 ;  /* 0x00000000ff0d7431 */ /* 0x000fe400000001ff */
[----:B------:R-:W-:Y:S01]  /*1f30*/  IMAD.HI.U32 R23, R22, R23, RZ ;  /* 0x0000001716177227 */ /* 0x000fe200078e00ff */
[----:B------:R-:W-:-:S03]  /*1f40*/  IADD3 R15, P2, PT, R25, R12, RZ ;  /* 0x0000000c190f7210 */ /* 0x000fc60007f5e0ff */
[----:B------:R-:W-:Y:S02]  /*1f50*/  IMAD.X R22, R23, 0x1, R22, P0 ;  /* 0x0000000117167824 */ /* 0x000fe400000e0616 */
[----:B------:R-:W-:-:S03]  /*1f60*/  IMAD.HI.U32 R12, R15, R0, RZ ;  /* 0x000000000f0c7227 */ /* 0x000fc600078e00ff */
[----:B------:R-:W-:Y:S01]  /*1f70*/  IADD3.X R22, PT, PT, RZ, RZ, R22, P2, P1 ;  /* 0x000000ffff167210 */ /* 0x000fe200017e2416 */
        /* <DEDUP_REMOVED lines=14> */
[----:B------:R-:W-:Y:S02]  /*2060*/  MOV R21, 0x0 ;  /* 0x0000000000157802 */ /* 0x000fe40000000f00 */
[----:B------:R-:W-:Y:S02]  /*2070*/  ISETP.GE.U32.AND.EX P0, PT, R22, R17, PT, P0 ;  /* 0x000000111600720c */ /* 0x000fe40003f06100 */
[----:B------:R-:W-:Y:S02]  /*2080*/  IADD3.X R14, PT, PT, ~R17, R22, RZ, P1, !PT ;  /* 0x00000016110e7210 */ /* 0x000fe40000ffe5ff */
[----:B------:R-:W-:Y:S02]  /*2090*/  SEL R0, R0, R12, P0 ;  /* 0x0000000c00007207 */ /* 0x000fe40000000000 */
[----:B------:R-:W-:-:S02]  /*20a0*/  SEL R14, R14, R22, P0 ;  /* 0x000000160e0e7207 */ /* 0x000fc40000000000 */
[CC--:B------:R-:W-:Y:S02]  /*20b0*/  IADD3 R12, P2, PT, -R19.reuse, R0.reuse, RZ ;  /* 0x00000000130c7210 */ /* 0x0c0fe40007f5e1ff */
[----:B------:R-:W-:Y:S02]  /*20c0*/  ISETP.GE.U32.AND P0, PT, R0, R19, PT ;  /* 0x000000130000720c */ /* 0x000fe40003f06070 */
[----:B------:R-:W-:Y:S01]  /*20d0*/  ISETP.NE.U32.AND P1, PT, R19, RZ, PT ;  /* 0x000000ff1300720c */ /* 0x000fe20003f25070 */
[C---:B------:R-:W-:Y:S01]  /*20e0*/  IMAD.X R13, R14.reuse, 0x1, ~R17, P2 ;  /* 0x000000010e0d7824 */ /* 0x040fe200010e0e11 */
[----:B------:R-:W-:Y:S02]  /*20f0*/  ISETP.GE.U32.AND.EX P0, PT, R14, R17, PT, P0 ;  /* 0x000000110e00720c */ /* 0x000fe40003f06100 */
[----:B------:R-:W-:Y:S02]  /*2100*/  ISETP.NE.AND.EX P1, PT, R17, RZ, PT, P1 ;  /* 0x000000ff1100720c */ /* 0x000fe40003f25310 */
[----:B------:R-:W-:-:S02]  /*2110*/  SEL R12, R12, R0, P0 ;  /* 0x000000000c0c7207 */ /* 0x000fc40000000000 */
[----:B------:R-:W-:Y:S02]  /*2120*/  SEL R13, R13, R14, P0 ;  /* 0x0000000e0d0d7207 */ /* 0x000fe40000000000 */
[----:B------:R-:W-:Y:S02]  /*2130*/  SEL R12, R12, 0xffffffff, P1 ;  /* 0xffffffff0c0c7807 */ /* 0x000fe40000800000 */
[----:B------:R-:W-:Y:S01]  /*2140*/  SEL R13, R13, 0xffffffff, P1 ;  /* 0xffffffff0d0d7807 */ /* 0x000fe20000800000 */
[----:B------:R-:W-:Y:S06]  /*2150*/  RET.REL.NODEC R20 `(_Z13im2col_kernelPfiS_immmmmmmmmm) ;  /* 0xffffffdc14a87950 */ /* 0x000fec0003c3ffff */
.L_x_60:
        /* <DEDUP_REMOVED lines=10> */
.L_x_64:


//--------------------- .nv.shared.reserved.0     --------------------------
	.section	.nv.shared.reserved.0,"aw",@nobits
	.weak		__nv_reservedSMEM_offset_0_alias
	.size		__nv_reservedSMEM_offset_0_alias, 0, 64
	.other		__nv_reservedSMEM_offset_0_alias,@"STO_CUDA_RESERVED_SHARED STV_DEFAULT"
__nv_reservedSMEM_offset_0_alias:
	.zero		0
	.zero		64


//--------------------- .nv.constant0._Z13col2im_kernelPfiS_immmmmmmmmmi --------------------------
	.section	.nv.constant0._Z13col2im_kernelPfiS_immmmmmmmmmi,"a",@progbits
	.sectionflags	@""
	.align	4
.nv.constant0._Z13col2im_kernelPfiS_immmmmmmmmmi:
	.zero		1012


//--------------------- .nv.constant0._Z13im2col_kernelPfiS_immmmmmmmmm --------------------------
	.section	.nv.constant0._Z13im2col_kernelPfiS_immmmmmmmmm,"a",@progbits
	.sectionflags	@""
	.align	4
.nv.constant0._Z13im2col_kernelPfiS_immmmmmmmmm:
	.zero		1008


//--------------------- SYMBOLS --------------------------

	.type		.nv.reservedSmem.offset0,@object
	.size		.nv.reservedSmem.offset0,0x4
